	.target	sm_100a

	.elftype	@"ET_EXEC"


//--------------------- .note.nv.tkinfo           --------------------------
	.section	.note.nv.tkinfo,"",@"SHT_NOTE"
	.sectionflags	@"SHF_NOTE_NV_TKINFO"
	.tkinfo
        /*0018*/ 	.word	0x00000002
        /*0030*/ 	.string	""
        /*0030*/ 	.string	"ptxas"
        /*0030*/ 	.string	"Cuda compilation tools, release 13.0, V13.0.88"
        /*0030*/ 	.string	"Build cuda_13.0.r13.0/compiler.36424714_0"
        /*0030*/ 	.string	"-arch sm_100a -m 64 "



//--------------------- .note.nv.cuinfo           --------------------------
	.section	.note.nv.cuinfo,"",@"SHT_NOTE"
	.sectionflags	@"SHF_NOTE_NV_CUINFO"
        /*0018*/ 	.short	0x0002
        /*001a*/ 	.short	0x0064
        /*001c*/ 	.short	0x0082
	.zero		2


//--------------------- .nv.info                  --------------------------
	.section	.nv.info,"",@"SHT_CUDA_INFO"
	.align	4


	//----- nvinfo : EIATTR_REGCOUNT
	.align		4
        /*0000*/ 	.byte	0x04, 0x2f
        /*0002*/ 	.short	(.L_19 - .L_18)
	.align		4
.L_18:
        /*0004*/ 	.word	index@(_ZN7cutlass13device_kernelINS_4gemm6kernel13GemmUniversalIN4cute5tupleIJiiiiEEENS1_10collective13CollectiveMmaINS1_35MainloopSm100TmaUmmaWarpSpecializedILi2ELi2ELi4ENS5_IJNS4_1CILi1EEESB_SB_EEEEENS5_IJNSA_ILi128EEENSA_ILi64EEESE_EEENS_12float_e4m3_tENS5_IJlSB_lEEESH_SI_NS4_8TiledMMAINS4_8MMA_AtomIJNS4_10MMA_TraitsINS4_19SM100_MMA_F8F6F4_SSEJSH_SH_fSE_SF_NS4_17integral_constantINS4_4UMMA5MajorELSP_0EEESQ_NSN_INSO_7ScaleInELSR_0EEESS_EEEEEENS4_6LayoutISC_NS5_IJNSA_ILi0EEESW_SW_EEEEENS5_IJNS4_10UnderscoreESZ_SZ_EEEEENS4_13SM90_TMA_LOADENS4_14ComposedLayoutINS4_7SwizzleILi3ELi4ELi3EEENS4_18smem_ptr_flag_bitsILi8EEENSV_INS5_IJNSA_ILi8EEESE_EEENS5_IJSE_SB_EEEEEEEvNS4_8identityES12_S1C_vS1D_EENS_8epilogue10collective18CollectiveEpilogueINS1F_23Sm100TmaWarpSpecializedILi1ELi1ELi64ELb0ELb0EEEJSG_NS5_IJNSV_ISE_SB_EENSV_ISF_SB_EEEEESH_SI_SH_SI_NS1F_6fusion15FusionCallbacksIS1J_NS1N_17LinearCombinationISH_fSH_fLNS_15FloatRoundStyleE2EEESG_S1M_JEEENS4_5SM1004TMEM4LOAD26SM100_TMEM_LOAD_32dp32b64xES12_NS13_INS14_ILi2ELi4ELi3EEES17_NSV_INS5_IJS18_SF_EEENS5_IJSF_SB_EEEEEEENS4_39AutoVectorizingCopyWithAssumedAlignmentILi128EEENS4_14SM90_TMA_STOREES21_S23_S23_EEEvvEEEEvNT_6ParamsE)
        /*0008*/ 	.word	0x000000c2


	//----- nvinfo : EIATTR_FRAME_SIZE
	.align		4
.L_19:
        /*000c*/ 	.byte	0x04, 0x11
        /*000e*/ 	.short	(.L_21 - .L_20)
	.align		4
.L_20:
        /*0010*/ 	.word	index@($__internal_2_$__cuda_sm10x_tcgen05_guardrail_trap_unallocated_columns_being_dealloced)
        /*0014*/ 	.word	0x00000000


	//----- nvinfo : EIATTR_FRAME_SIZE
	.align		4
.L_21:
        /*0018*/ 	.byte	0x04, 0x11
        /*001a*/ 	.short	(.L_23 - .L_22)
	.align		4
.L_22:
        /*001c*/ 	.word	index@($__internal_1_$__cuda_sm10x_tcgen05_guardrail_trap_phase_invalid_during_alloc)
        /*0020*/ 	.word	0x00000000


	//----- nvinfo : EIATTR_FRAME_SIZE
	.align		4
.L_23:
        /*0024*/ 	.byte	0x04, 0x11
        /*0026*/ 	.short	(.L_25 - .L_24)
	.align		4
.L_24:
        /*0028*/ 	.word	index@($__internal_0_$__cuda_sm10x_tcgen05_guardrail_trap_col_being_dealloced_not_returned_by_alloc)
        /*002c*/ 	.word	0x00000000


	//----- nvinfo : EIATTR_FRAME_SIZE
	.align		4
.L_25:
        /*0030*/ 	.byte	0x04, 0x11
        /*0032*/ 	.short	(.L_27 - .L_26)
	.align		4
.L_26:
        /*0034*/ 	.word	index@(_ZN7cutlass13device_kernelINS_4gemm6kernel13GemmUniversalIN4cute5tupleIJiiiiEEENS1_10collective13CollectiveMmaINS1_35MainloopSm100TmaUmmaWarpSpecializedILi2ELi2ELi4ENS5_IJNS4_1CILi1EEESB_SB_EEEEENS5_IJNSA_ILi128EEENSA_ILi64EEESE_EEENS_12float_e4m3_tENS5_IJlSB_lEEESH_SI_NS4_8TiledMMAINS4_8MMA_AtomIJNS4_10MMA_TraitsINS4_19SM100_MMA_F8F6F4_SSEJSH_SH_fSE_SF_NS4_17integral_constantINS4_4UMMA5MajorELSP_0EEESQ_NSN_INSO_7ScaleInELSR_0EEESS_EEEEEENS4_6LayoutISC_NS5_IJNSA_ILi0EEESW_SW_EEEEENS5_IJNS4_10UnderscoreESZ_SZ_EEEEENS4_13SM90_TMA_LOADENS4_14ComposedLayoutINS4_7SwizzleILi3ELi4ELi3EEENS4_18smem_ptr_flag_bitsILi8EEENSV_INS5_IJNSA_ILi8EEESE_EEENS5_IJSE_SB_EEEEEEEvNS4_8identityES12_S1C_vS1D_EENS_8epilogue10collective18CollectiveEpilogueINS1F_23Sm100TmaWarpSpecializedILi1ELi1ELi64ELb0ELb0EEEJSG_NS5_IJNSV_ISE_SB_EENSV_ISF_SB_EEEEESH_SI_SH_SI_NS1F_6fusion15FusionCallbacksIS1J_NS1N_17LinearCombinationISH_fSH_fLNS_15FloatRoundStyleE2EEESG_S1M_JEEENS4_5SM1004TMEM4LOAD26SM100_TMEM_LOAD_32dp32b64xES12_NS13_INS14_ILi2ELi4ELi3EEES17_NSV_INS5_IJS18_SF_EEENS5_IJSF_SB_EEEEEEENS4_39AutoVectorizingCopyWithAssumedAlignmentILi128EEENS4_14SM90_TMA_STOREES21_S23_S23_EEEvvEEEEvNT_6ParamsE)
        /*0038*/ 	.word	0x00000000


	//----- nvinfo : EIATTR_MIN_STACK_SIZE
	.align		4
.L_27:
        /*003c*/ 	.byte	0x04, 0x12
        /*003e*/ 	.short	(.L_29 - .L_28)
	.align		4
.L_28:
        /*0040*/ 	.word	index@(_ZN7cutlass13device_kernelINS_4gemm6kernel13GemmUniversalIN4cute5tupleIJiiiiEEENS1_10collective13CollectiveMmaINS1_35MainloopSm100TmaUmmaWarpSpecializedILi2ELi2ELi4ENS5_IJNS4_1CILi1EEESB_SB_EEEEENS5_IJNSA_ILi128EEENSA_ILi64EEESE_EEENS_12float_e4m3_tENS5_IJlSB_lEEESH_SI_NS4_8TiledMMAINS4_8MMA_AtomIJNS4_10MMA_TraitsINS4_19SM100_MMA_F8F6F4_SSEJSH_SH_fSE_SF_NS4_17integral_constantINS4_4UMMA5MajorELSP_0EEESQ_NSN_INSO_7ScaleInELSR_0EEESS_EEEEEENS4_6LayoutISC_NS5_IJNSA_ILi0EEESW_SW_EEEEENS5_IJNS4_10UnderscoreESZ_SZ_EEEEENS4_13SM90_TMA_LOADENS4_14ComposedLayoutINS4_7SwizzleILi3ELi4ELi3EEENS4_18smem_ptr_flag_bitsILi8EEENSV_INS5_IJNSA_ILi8EEESE_EEENS5_IJSE_SB_EEEEEEEvNS4_8identityES12_S1C_vS1D_EENS_8epilogue10collective18CollectiveEpilogueINS1F_23Sm100TmaWarpSpecializedILi1ELi1ELi64ELb0ELb0EEEJSG_NS5_IJNSV_ISE_SB_EENSV_ISF_SB_EEEEESH_SI_SH_SI_NS1F_6fusion15FusionCallbacksIS1J_NS1N_17LinearCombinationISH_fSH_fLNS_15FloatRoundStyleE2EEESG_S1M_JEEENS4_5SM1004TMEM4LOAD26SM100_TMEM_LOAD_32dp32b64xES12_NS13_INS14_ILi2ELi4ELi3EEES17_NSV_INS5_IJS18_SF_EEENS5_IJSF_SB_EEEEEEENS4_39AutoVectorizingCopyWithAssumedAlignmentILi128EEENS4_14SM90_TMA_STOREES21_S23_S23_EEEvvEEEEvNT_6ParamsE)
        /*0044*/ 	.word	0x00000000
.L_29:


//--------------------- .nv.compat                --------------------------
	.section	.nv.compat,"",@"SHT_CUDA_COMPAT_INFO"
	.align	4
        /*0000*/ 	.byte	0x02, 0x09, 0x01, 0x00, 0x02, 0x02, 0x02, 0x00, 0x02, 0x05, 0x05, 0x00, 0x03, 0x07, 0x01, 0x01
        /*0010*/ 	.byte	0x02, 0x03, 0x01, 0x00, 0x02, 0x06, 0x01, 0x00, 0x04, 0x0b, 0x08, 0x00, 0x09, 0x00, 0x00, 0x00
        /*0020*/ 	.byte	0x00, 0x00, 0x00, 0x00


//--------------------- .nv.info._ZN7cutlass13device_kernelINS_4gemm6kernel13GemmUniversalIN4cute5tupleIJiiiiEEENS1_10collective13CollectiveMmaINS1_35MainloopSm100TmaUmmaWarpSpecializedILi2ELi2ELi4ENS5_IJNS4_1CILi1EEESB_SB_EEEEENS5_IJNSA_ILi128EEENSA_ILi64EEESE_EEENS_12float_e4m3_tENS5_IJlSB_lEEESH_SI_NS4_8TiledMMAINS4_8MMA_AtomIJNS4_10MMA_TraitsINS4_19SM100_MMA_F8F6F4_SSEJSH_SH_fSE_SF_NS4_17integral_constantINS4_4UMMA5MajorELSP_0EEESQ_NSN_INSO_7ScaleInELSR_0EEESS_EEEEEENS4_6LayoutISC_NS5_IJNSA_ILi0EEESW_SW_EEEEENS5_IJNS4_10UnderscoreESZ_SZ_EEEEENS4_13SM90_TMA_LOADENS4_14ComposedLayoutINS4_7SwizzleILi3ELi4ELi3EEENS4_18smem_ptr_flag_bitsILi8EEENSV_INS5_IJNSA_ILi8EEESE_EEENS5_IJSE_SB_EEEEEEEvNS4_8identityES12_S1C_vS1D_EENS_8epilogue10collective18CollectiveEpilogueINS1F_23Sm100TmaWarpSpecializedILi1ELi1ELi64ELb0ELb0EEEJSG_NS5_IJNSV_ISE_SB_EENSV_ISF_SB_EEEEESH_SI_SH_SI_NS1F_6fusion15FusionCallbacksIS1J_NS1N_17LinearCombinationISH_fSH_fLNS_15FloatRoundStyleE2EEESG_S1M_JEEENS4_5SM1004TMEM4LOAD26SM100_TMEM_LOAD_32dp32b64xES12_NS13_INS14_ILi2ELi4ELi3EEES17_NSV_INS5_IJS18_SF_EEENS5_IJSF_SB_EEEEEEENS4_39AutoVectorizingCopyWithAssumedAlignmentILi128EEENS4_14SM90_TMA_STOREES21_S23_S23_EEEvvEEEEvNT_6ParamsE --------------------------
	.section	.nv.info._ZN7cutlass13device_kernelINS_4gemm6kernel13GemmUniversalIN4cute5tupleIJiiiiEEENS1_10collective13CollectiveMmaINS1_35MainloopSm100TmaUmmaWarpSpecializedILi2ELi2ELi4ENS5_IJNS4_1CILi1EEESB_SB_EEEEENS5_IJNSA_ILi128EEENSA_ILi64EEESE_EEENS_12float_e4m3_tENS5_IJlSB_lEEESH_SI_NS4_8TiledMMAINS4_8MMA_AtomIJNS4_10MMA_TraitsINS4_19SM100_MMA_F8F6F4_SSEJSH_SH_fSE_SF_NS4_17integral_constantINS4_4UMMA5MajorELSP_0EEESQ_NSN_INSO_7ScaleInELSR_0EEESS_EEEEEENS4_6LayoutISC_NS5_IJNSA_ILi0EEESW_SW_EEEEENS5_IJNS4_10UnderscoreESZ_SZ_EEEEENS4_13SM90_TMA_LOADENS4_14ComposedLayoutINS4_7SwizzleILi3ELi4ELi3EEENS4_18smem_ptr_flag_bitsILi8EEENSV_INS5_IJNSA_ILi8EEESE_EEENS5_IJSE_SB_EEEEEEEvNS4_8identityES12_S1C_vS1D_EENS_8epilogue10collective18CollectiveEpilogueINS1F_23Sm100TmaWarpSpecializedILi1ELi1ELi64ELb0ELb0EEEJSG_NS5_IJNSV_ISE_SB_EENSV_ISF_SB_EEEEESH_SI_SH_SI_NS1F_6fusion15FusionCallbacksIS1J_NS1N_17LinearCombinationISH_fSH_fLNS_15FloatRoundStyleE2EEESG_S1M_JEEENS4_5SM1004TMEM4LOAD26SM100_TMEM_LOAD_32dp32b64xES12_NS13_INS14_ILi2ELi4ELi3EEES17_NSV_INS5_IJS18_SF_EEENS5_IJSF_SB_EEEEEEENS4_39AutoVectorizingCopyWithAssumedAlignmentILi128EEENS4_14SM90_TMA_STOREES21_S23_S23_EEEvvEEEEvNT_6ParamsE,"",@"SHT_CUDA_INFO"
	.sectionflags	@""
	.align	4


	//----- nvinfo : EIATTR_CUDA_API_VERSION
	.align		4
        /*0000*/ 	.byte	0x04, 0x37
        /*0002*/ 	.short	(.L_31 - .L_30)
.L_30:
        /*0004*/ 	.word	0x00000082


	//----- nvinfo : EIATTR_KPARAM_INFO
	.align		4
.L_31:
        /*0008*/ 	.byte	0x04, 0x17
        /*000a*/ 	.short	(.L_33 - .L_32)
.L_32:
        /*000c*/ 	.word	0x00000000
        /*0010*/ 	.short	0x0000
        /*0012*/ 	.short	0x0000
        /*0014*/ 	.byte	0x00, 0xf0, 0x01, 0x20


	//----- nvinfo : EIATTR_AT_ENTRY_FRAGMENTS
	.align		4
.L_33:
        /*0018*/ 	.byte	0x04, 0x4f
        /*001a*/ 	.short	(.L_35 - .L_34)


	//   ....[0]....
.L_34:
        /*001c*/ 	.word	0x00000006


	//----- nvinfo : EIATTR_RESERVED_SMEM_USED
	.align		4
.L_35:
        /*0020*/ 	.byte	0x01, 0x41
	.zero		2


	//----- nvinfo : EIATTR_SPARSE_MMA_MASK
	.align		4
        /*0024*/ 	.byte	0x03, 0x50
        /*0026*/ 	.short	0x0000


	//----- nvinfo : EIATTR_TCGEN05_1CTA_USED
	.align		4
        /*0028*/ 	.byte	0x01, 0x51
	.zero		2


	//----- nvinfo : EIATTR_MAXREG_COUNT
	.align		4
        /*002c*/ 	.byte	0x03, 0x1b
        /*002e*/ 	.short	0x00ff


	//----- nvinfo : EIATTR_NUM_BARRIERS
	.align		4
        /*0030*/ 	.byte	0x02, 0x4c
        /*0032*/ 	.byte	0x07
	.zero		1


	//----- nvinfo : EIATTR_EXTERNS
	.align		4
        /*0034*/ 	.byte	0x04, 0x0f
        /*0036*/ 	.short	(.L_37 - .L_36)


	//   ....[0]....
	.align		4
.L_36:
        /*0038*/ 	.word	index@(__assertfail)


	//----- nvinfo : EIATTR_MERCURY_ISA_VERSION
	.align		4
.L_37:
        /*003c*/ 	.byte	0x03, 0x5f
        /*003e*/ 	.short	0x0101


	//----- nvinfo : EIATTR_INT_WARP_WIDE_INSTR_OFFSETS
	.align		4
        /*0040*/ 	.byte	0x04, 0x31
        /*0042*/ 	.short	(.L_39 - .L_38)


	//   ....[0]....
.L_38:
        /*0044*/ 	.word	0x00001d40


	//   ....[1]....
        /*0048*/ 	.word	0x00003670


	//   ....[2]....
        /*004c*/ 	.word	0x00003690


	//   ....[3]....
        /*0050*/ 	.word	0x000036c0


	//   ....[4]....
        /*0054*/ 	.word	0x000040d0


	//   ....[5]....
        /*0058*/ 	.word	0x000041c0


	//----- nvinfo : EIATTR_COOP_GROUP_MASK_REGIDS
	.align		4
.L_39:
        /*005c*/ 	.byte	0x04, 0x29
        /*005e*/ 	.short	(.L_41 - .L_40)


	//   ....[0]....
.L_40:
        /*0060*/ 	.word	0xffffffff


	//   ....[1]....
        /*0064*/ 	.word	0xffffffff


	//   ....[2]....
        /*0068*/ 	.word	0xffffffff


	//   ....[3]....
        /*006c*/ 	.word	0xffffffff


	//   ....[4]....
        /*0070*/ 	.word	0xffffffff


	//   ....[5]....
        /*0074*/ 	.word	0xffffffff


	//   ....[6]....
        /*0078*/ 	.word	0xffffffff


	//   ....[7]....
        /*007c*/ 	.word	0xffffffff


	//   ....[8]....
        /*0080*/ 	.word	0xffffffff


	//   ....[9]....
        /*0084*/ 	.word	0xffffffff


	//   ....[10]....
        /*0088*/ 	.word	0xffffffff


	//   ....[11]....
        /*008c*/ 	.word	0xffffffff


	//   ....[12]....
        /*0090*/ 	.word	0xffffffff


	//----- nvinfo : EIATTR_COOP_GROUP_INSTR_OFFSETS
	.align		4
.L_41:
        /*0094*/ 	.byte	0x04, 0x28
        /*0096*/ 	.short	(.L_43 - .L_42)


	//   ....[0]....
.L_42:
        /*0098*/ 	.word	0x00000090


	//   ....[1]....
        /*009c*/ 	.word	0x000004d0


	//   ....[2]....
        /*00a0*/ 	.word	0x00000600


	//   ....[3]....
        /*00a4*/ 	.word	0x00000740


	//   ....[4]....
        /*00a8*/ 	.word	0x00000840


	//   ....[5]....
        /*00ac*/ 	.word	0x000009b0


	//   ....[6]....
        /*00b0*/ 	.word	0x00000b50


	//   ....[7]....
        /*00b4*/ 	.word	0x00001c20


	//   ....[8]....
        /*00b8*/ 	.word	0x000028e0


	//   ....[9]....
        /*00bc*/ 	.word	0x00002af0


	//   ....[10]....
        /*00c0*/ 	.word	0x00002b20


	//   ....[11]....
        /*00c4*/ 	.word	0x00003550


	//   ....[12]....
        /*00c8*/ 	.word	0x00003780


	//----- nvinfo : EIATTR_VRC_CTA_INIT_COUNT
	.align		4
.L_43:
        /*00cc*/ 	.byte	0x02, 0x4a
        /*00ce*/ 	.byte	0x80
	.zero		1


	//----- nvinfo : EIATTR_SYSCALL_OFFSETS
	.align		4
        /*00d0*/ 	.byte	0x04, 0x46
        /*00d2*/ 	.short	(.L_45 - .L_44)


	//   ....[0]....
.L_44:
        /*00d4*/ 	.word	0x00004bb0


	//   ....[1]....
        /*00d8*/ 	.word	0x00004cf0


	//   ....[2]....
        /*00dc*/ 	.word	0x00005490


	//----- nvinfo : EIATTR_MBARRIER_INSTR_OFFSETS
	.align		4
.L_45:
        /*00e0*/ 	.byte	0x04, 0x39
        /*00e2*/ 	.short	(.L_47 - .L_46)


	//   ....[0]....
.L_46:
        /*00e4*/ 	.word	0x000005b0
        /*00e8*/ 	.word	0x000000ff
        /*00ec*/ 	.word	0x00000000
        /*00f0*/ 	.short	0x0100
        /*00f2*/ 	.byte	0x05
	.zero		1


	//   ....[1]....
        /*00f4*/ 	.word	0x000005c0
        /*00f8*/ 	.word	0x000000ff
        /*00fc*/ 	.word	0x00000010
        /*0100*/ 	.short	0x0100
        /*0102*/ 	.byte	0x05
	.zero		1


	//   ....[2]....
        /*0104*/ 	.word	0x000005d0
        /*0108*/ 	.word	0x000000ff
        /*010c*/ 	.word	0x00000008
        /*0110*/ 	.short	0x0100
        /*0112*/ 	.byte	0x05
	.zero		1


	//   ....[3]....
        /*0114*/ 	.word	0x000005e0
        /*0118*/ 	.word	0x000000ff
        /*011c*/ 	.word	0x00000018
        /*0120*/ 	.short	0x0100
        /*0122*/ 	.byte	0x05
	.zero		1


	//   ....[4]....
        /*0124*/ 	.word	0x00000710
        /*0128*/ 	.word	0x000000ff
        /*012c*/ 	.word	0x00000020
        /*0130*/ 	.short	0x0100
        /*0132*/ 	.byte	0x06
	.zero		1


	//   ....[5]....
        /*0134*/ 	.word	0x00000720
        /*0138*/ 	.word	0x000000ff
        /*013c*/ 	.word	0x00000028
        /*0140*/ 	.short	0x0100
        /*0142*/ 	.byte	0x06
	.zero		1


	//   ....[6]....
        /*0144*/ 	.word	0x00000810
        /*0148*/ 	.word	0x000000ff
        /*014c*/ 	.word	0x00000030
        /*0150*/ 	.short	0x0100
        /*0152*/ 	.byte	0x05
	.zero		1


	//   ....[7]....
        /*0154*/ 	.word	0x00000820
        /*0158*/ 	.word	0x000000ff
        /*015c*/ 	.word	0x00000038
        /*0160*/ 	.short	0x0100
        /*0162*/ 	.byte	0x05
	.zero		1


	//   ....[8]....
        /*0164*/ 	.word	0x00000960
        /*0168*/ 	.word	0x000000ff
        /*016c*/ 	.word	0x00000040
        /*0170*/ 	.short	0x0100
        /*0172*/ 	.byte	0x05
	.zero		1


	//   ....[9]....
        /*0174*/ 	.word	0x00000970
        /*0178*/ 	.word	0x000000ff
        /*017c*/ 	.word	0x00000050
        /*0180*/ 	.short	0x0100
        /*0182*/ 	.byte	0x05
	.zero		1


	//   ....[10]....
        /*0184*/ 	.word	0x00000980
        /*0188*/ 	.word	0x000000ff
        /*018c*/ 	.word	0x00000048
        /*0190*/ 	.short	0x0100
        /*0192*/ 	.byte	0x05
	.zero		1


	//   ....[11]....
        /*0194*/ 	.word	0x00000990
        /*0198*/ 	.word	0x000000ff
        /*019c*/ 	.word	0x00000058
        /*01a0*/ 	.short	0x0100
        /*01a2*/ 	.byte	0x05
	.zero		1


	//   ....[12]....
        /*01a4*/ 	.word	0x00000ac0
        /*01a8*/ 	.word	0x000000ff
        /*01ac*/ 	.word	0x00000060
        /*01b0*/ 	.short	0x0100
        /*01b2*/ 	.byte	0x06
	.zero		1


	//   ....[13]....
        /*01b4*/ 	.word	0x00000ad0
        /*01b8*/ 	.word	0x000000ff
        /*01bc*/ 	.word	0x00000080
        /*01c0*/ 	.short	0x0100
        /*01c2*/ 	.byte	0x06
	.zero		1


	//   ....[14]....
        /*01c4*/ 	.word	0x00000ae0
        /*01c8*/ 	.word	0x000000ff
        /*01cc*/ 	.word	0x00000068
        /*01d0*/ 	.short	0x0100
        /*01d2*/ 	.byte	0x06
	.zero		1


	//   ....[15]....
        /*01d4*/ 	.word	0x00000af0
        /*01d8*/ 	.word	0x000000ff
        /*01dc*/ 	.word	0x00000088
        /*01e0*/ 	.short	0x0100
        /*01e2*/ 	.byte	0x06
	.zero		1


	//   ....[16]....
        /*01e4*/ 	.word	0x00000b00
        /*01e8*/ 	.word	0x000000ff
        /*01ec*/ 	.word	0x00000070
        /*01f0*/ 	.short	0x0100
        /*01f2*/ 	.byte	0x06
	.zero		1


	//   ....[17]....
        /*01f4*/ 	.word	0x00000b10
        /*01f8*/ 	.word	0x000000ff
        /*01fc*/ 	.word	0x00000090
        /*0200*/ 	.short	0x0100
        /*0202*/ 	.byte	0x06
	.zero		1


	//   ....[18]....
        /*0204*/ 	.word	0x00000b20
        /*0208*/ 	.word	0x000000ff
        /*020c*/ 	.word	0x00000078
        /*0210*/ 	.short	0x0100
        /*0212*/ 	.byte	0x06
	.zero		1


	//   ....[19]....
        /*0214*/ 	.word	0x00000b30
        /*0218*/ 	.word	0x000000ff
        /*021c*/ 	.word	0x00000098
        /*0220*/ 	.short	0x0100
        /*0222*/ 	.byte	0x06
	.zero		1


	//   ....[20]....
        /*0224*/ 	.word	0x00000c20
        /*0228*/ 	.word	0x000000ff
        /*022c*/ 	.word	0x000000a0
        /*0230*/ 	.short	0x0100
        /*0232*/ 	.byte	0x05
	.zero		1


	//   ....[21]....
        /*0234*/ 	.word	0x00000c30
        /*0238*/ 	.word	0x000000ff
        /*023c*/ 	.word	0x000000b0
        /*0240*/ 	.short	0x0100
        /*0242*/ 	.byte	0x05
	.zero		1


	//   ....[22]....
        /*0244*/ 	.word	0x00000c40
        /*0248*/ 	.word	0x000000ff
        /*024c*/ 	.word	0x000000a8
        /*0250*/ 	.short	0x0100
        /*0252*/ 	.byte	0x05
	.zero		1


	//   ....[23]....
        /*0254*/ 	.word	0x00000c50
        /*0258*/ 	.word	0x000000ff
        /*025c*/ 	.word	0x000000b8
        /*0260*/ 	.short	0x0100
        /*0262*/ 	.byte	0x05
	.zero		1


	//   ....[24]....
        /*0264*/ 	.word	0x00001520
        /*0268*/ 	.word	0x00000003
        /*026c*/ 	.word	0x000000b0
        /*0270*/ 	.short	0x010a
        /*0272*/ 	.byte	0xff
	.zero		1


	//   ....[25]....
        /*0274*/ 	.word	0x00001550
        /*0278*/ 	.word	0x00000003
        /*027c*/ 	.word	0x000000a0
        /*0280*/ 	.short	0x0101
        /*0282*/ 	.byte	0xff
	.zero		1


	//   ....[26]....
        /*0284*/ 	.word	0x00001620
        /*0288*/ 	.word	0x000000ff
        /*028c*/ 	.word	0x00000010
        /*0290*/ 	.short	0x010a
        /*0292*/ 	.byte	0x08
	.zero		1


	//   ....[27]....
        /*0294*/ 	.word	0x000016c0
        /*0298*/ 	.word	0x000000ff
        /*029c*/ 	.word	0x00000010
        /*02a0*/ 	.short	0x010a
        /*02a2*/ 	.byte	0x21
	.zero		1


	//   ....[28]....
        /*02a4*/ 	.word	0x00001810
        /*02a8*/ 	.word	0x000000ff
        /*02ac*/ 	.word	0x00000010
        /*02b0*/ 	.short	0x010a
        /*02b2*/ 	.byte	0x08
	.zero		1


	//   ....[29]....
        /*02b4*/ 	.word	0x00001920
        /*02b8*/ 	.word	0x000000ff
        /*02bc*/ 	.word	0x00000038
        /*02c0*/ 	.short	0x0101
        /*02c2*/ 	.byte	0x04
	.zero		1


	//   ....[30]....
        /*02c4*/ 	.word	0x00001940
        /*02c8*/ 	.word	0x000000ff
        /*02cc*/ 	.word	0x00000010
        /*02d0*/ 	.short	0x010a
        /*02d2*/ 	.byte	0x08
	.zero		1


	//   ....[31]....
        /*02d4*/ 	.word	0x000019c0
        /*02d8*/ 	.word	0x000000ff
        /*02dc*/ 	.word	0x00000010
        /*02e0*/ 	.short	0x010a
        /*02e2*/ 	.byte	0x11
	.zero		1


	//   ....[32]....
        /*02e4*/ 	.word	0x00001b10
        /*02e8*/ 	.word	0x000000ff
        /*02ec*/ 	.word	0x00000010
        /*02f0*/ 	.short	0x010a
        /*02f2*/ 	.byte	0x08
	.zero		1


	//   ....[33]....
        /*02f4*/ 	.word	0x00001c50
        /*02f8*/ 	.word	0x00000002
        /*02fc*/ 	.word	0x00000040
        /*0300*/ 	.short	0x010a
        /*0302*/ 	.byte	0xff
	.zero		1


	//   ....[34]....
        /*0304*/ 	.word	0x00001d10
        /*0308*/ 	.word	0x00000002
        /*030c*/ 	.word	0x00000000
        /*0310*/ 	.short	0x0101
        /*0312*/ 	.byte	0xff
	.zero		1


	//   ....[35]....
        /*0314*/ 	.word	0x00002270
        /*0318*/ 	.word	0x000000ff
        /*031c*/ 	.word	0x00000000
        /*0320*/ 	.short	0x010a
        /*0322*/ 	.byte	0x04
	.zero		1


	//   ....[36]....
        /*0324*/ 	.word	0x00002310
        /*0328*/ 	.word	0x00000000
        /*032c*/ 	.word	0x00000000
        /*0330*/ 	.short	0x010a
        /*0332*/ 	.byte	0xff
	.zero		1


	//   ....[37]....
        /*0334*/ 	.word	0x00002430
        /*0338*/ 	.word	0x00000000
        /*033c*/ 	.word	0x000000a0
        /*0340*/ 	.short	0x010a
        /*0342*/ 	.byte	0xff
	.zero		1


	//   ....[38]....
        /*0344*/ 	.word	0x00002490
        /*0348*/ 	.word	0x00000004
        /*034c*/ 	.word	0x00000000
        /*0350*/ 	.short	0x0101
        /*0352*/ 	.byte	0xff
	.zero		1


	//   ....[39]....
        /*0354*/ 	.word	0x000024b0
        /*0358*/ 	.word	0x000000ff
        /*035c*/ 	.word	0x00000050
        /*0360*/ 	.short	0x010a
        /*0362*/ 	.byte	0x05
	.zero		1


	//   ....[40]....
        /*0364*/ 	.word	0x000025d0
        /*0368*/ 	.word	0x00000000
        /*036c*/ 	.word	0x00000040
        /*0370*/ 	.short	0x010a
        /*0372*/ 	.byte	0xff
	.zero		1


	//   ....[41]....
        /*0374*/ 	.word	0x000026e0
        /*0378*/ 	.word	0x00000000
        /*037c*/ 	.word	0x00000000
        /*0380*/ 	.short	0x0101
        /*0382*/ 	.byte	0xff
	.zero		1


	//   ....[42]....
        /*0384*/ 	.word	0x00002770
        /*0388*/ 	.word	0x000000ff
        /*038c*/ 	.word	0x00000050
        /*0390*/ 	.short	0x0106
        /*0392*/ 	.byte	0x05
	.zero		1


	//   ....[43]....
        /*0394*/ 	.word	0x00002790
        /*0398*/ 	.word	0x000000ff
        /*039c*/ 	.word	0x00000050
        /*03a0*/ 	.short	0x010a
        /*03a2*/ 	.byte	0x05
	.zero		1


	//   ....[44]....
        /*03a4*/ 	.word	0x00002820
        /*03a8*/ 	.word	0x000000ff
        /*03ac*/ 	.word	0x00000050
        /*03b0*/ 	.short	0x0106
        /*03b2*/ 	.byte	0x04
	.zero		1


	//   ....[45]....
        /*03b4*/ 	.word	0x00002860
        /*03b8*/ 	.word	0x00000000
        /*03bc*/ 	.word	0x00000050
        /*03c0*/ 	.short	0x010a
        /*03c2*/ 	.byte	0xff
	.zero		1


	//   ....[46]....
        /*03c4*/ 	.word	0x00002da0
        /*03c8*/ 	.word	0x00000000
        /*03cc*/ 	.word	0x00000040
        /*03d0*/ 	.short	0x010a
        /*03d2*/ 	.byte	0xff
	.zero		1


	//   ....[47]....
        /*03d4*/ 	.word	0x00002eb0
        /*03d8*/ 	.word	0x00000003
        /*03dc*/ 	.word	0x00000000
        /*03e0*/ 	.short	0x0101
        /*03e2*/ 	.byte	0xff
	.zero		1


	//   ....[48]....
        /*03e4*/ 	.word	0x00002ec0
        /*03e8*/ 	.word	0x000000ff
        /*03ec*/ 	.word	0x00000000
        /*03f0*/ 	.short	0x010a
        /*03f2*/ 	.byte	0x06
	.zero		1


	//   ....[49]....
        /*03f4*/ 	.word	0x00002ee0
        /*03f8*/ 	.word	0x000000ff
        /*03fc*/ 	.word	0x00000080
        /*0400*/ 	.short	0x010a
        /*0402*/ 	.byte	0x07
	.zero		1


	//   ....[50]....
        /*0404*/ 	.word	0x00002fb0
        /*0408*/ 	.word	0x000000ff
        /*040c*/ 	.word	0x00000000
        /*0410*/ 	.short	0x010a
        /*0412*/ 	.byte	0x06
	.zero		1


	//   ....[51]....
        /*0414*/ 	.word	0x000030e0
        /*0418*/ 	.word	0x000000ff
        /*041c*/ 	.word	0x00000000
        /*0420*/ 	.short	0x010a
        /*0422*/ 	.byte	0x1a
	.zero		1


	//   ....[52]....
        /*0424*/ 	.word	0x00003380
        /*0428*/ 	.word	0x000000ff
        /*042c*/ 	.word	0x00000000
        /*0430*/ 	.short	0x010a
        /*0432*/ 	.byte	0x06
	.zero		1


	//   ....[53]....
        /*0434*/ 	.word	0x00003410
        /*0438*/ 	.word	0x000000ff
        /*043c*/ 	.word	0x00000000
        /*0440*/ 	.short	0x010a
        /*0442*/ 	.byte	0x06
	.zero		1


	//   ....[54]....
        /*0444*/ 	.word	0x000034a0
        /*0448*/ 	.word	0x000000ff
        /*044c*/ 	.word	0x00000000
        /*0450*/ 	.short	0x010a
        /*0452*/ 	.byte	0x06
	.zero		1


	//   ....[55]....
        /*0454*/ 	.word	0x00003530
        /*0458*/ 	.word	0x000000ff
        /*045c*/ 	.word	0x00000000
        /*0460*/ 	.short	0x010a
        /*0462*/ 	.byte	0x07
	.zero		1


	//   ....[56]....
        /*0464*/ 	.word	0x00003970
        /*0468*/ 	.word	0x00000000
        /*046c*/ 	.word	0x00000040
        /*0470*/ 	.short	0x010a
        /*0472*/ 	.byte	0xff
	.zero		1


	//   ....[57]....
        /*0474*/ 	.word	0x00003a60
        /*0478*/ 	.word	0x00000000
        /*047c*/ 	.word	0x00000000
        /*0480*/ 	.short	0x0101
        /*0482*/ 	.byte	0xff
	.zero		1


	//   ....[58]....
        /*0484*/ 	.word	0x00003d80
        /*0488*/ 	.word	0x000000ff
        /*048c*/ 	.word	0x00000038
        /*0490*/ 	.short	0x010a
        /*0492*/ 	.byte	0x06
	.zero		1


	//   ....[59]....
        /*0494*/ 	.word	0x00003f00
        /*0498*/ 	.word	0x000000ff
        /*049c*/ 	.word	0x00000028
        /*04a0*/ 	.short	0x010a
        /*04a2*/ 	.byte	0x06
	.zero		1


	//   ....[60]....
        /*04a4*/ 	.word	0x00004230
        /*04a8*/ 	.word	0x000000ff
        /*04ac*/ 	.word	0x00000020
        /*04b0*/ 	.short	0x010b
        /*04b2*/ 	.byte	0x06
	.zero		1


	//   ....[61]....
        /*04b4*/ 	.word	0x00004250
        /*04b8*/ 	.word	0x000000ff
        /*04bc*/ 	.word	0x00000000
        /*04c0*/ 	.short	0x0101
        /*04c2*/ 	.byte	0x25
	.zero		1


	//   ....[62]....
        /*04c4*/ 	.word	0x00004290
        /*04c8*/ 	.word	0x00000000
        /*04cc*/ 	.word	0x00000028
        /*04d0*/ 	.short	0x010a
        /*04d2*/ 	.byte	0xff
	.zero		1


	//   ....[63]....
        /*04d4*/ 	.word	0x000045c0
        /*04d8*/ 	.word	0x00000000
        /*04dc*/ 	.word	0x00000040
        /*04e0*/ 	.short	0x010a
        /*04e2*/ 	.byte	0xff
	.zero		1


	//   ....[64]....
        /*04e4*/ 	.word	0x000046d0
        /*04e8*/ 	.word	0x00000000
        /*04ec*/ 	.word	0x00000000
        /*04f0*/ 	.short	0x0101
        /*04f2*/ 	.byte	0xff
	.zero		1


	//   ....[65]....
        /*04f4*/ 	.word	0x00005070
        /*04f8*/ 	.word	0x000000ff
        /*04fc*/ 	.word	0x00000020
        /*0500*/ 	.short	0x010a
        /*0502*/ 	.byte	0x2b
	.zero		1


	//   ....[66]....
        /*0504*/ 	.word	0x00005080
        /*0508*/ 	.word	0x0000009c
        /*050c*/ 	.word	0x00000060
        /*0510*/ 	.short	0x010a
        /*0512*/ 	.byte	0xff
	.zero		1


	//   ....[67]....
        /*0514*/ 	.word	0x00005210
        /*0518*/ 	.word	0x000000ff
        /*051c*/ 	.word	0x00000020
        /*0520*/ 	.short	0x010a
        /*0522*/ 	.byte	0x2b
	.zero		1


	//   ....[68]....
        /*0524*/ 	.word	0x00005310
        /*0528*/ 	.word	0x000000ff
        /*052c*/ 	.word	0x00000000
        /*0530*/ 	.short	0x0101
        /*0532*/ 	.byte	0x04
	.zero		1


	//   ....[69]....
        /*0534*/ 	.word	0x00005370
        /*0538*/ 	.word	0x0000009c
        /*053c*/ 	.word	0x00000060
        /*0540*/ 	.short	0x010a
        /*0542*/ 	.byte	0xff
	.zero		1


	//   ....[70]....
        /*0544*/ 	.word	0x00005730
        /*0548*/ 	.word	0x000000ff
        /*054c*/ 	.word	0x00000000
        /*0550*/ 	.short	0x0101
        /*0552*/ 	.byte	0x05
	.zero		1


	//   ....[71]....
        /*0554*/ 	.word	0x000067e0
        /*0558*/ 	.word	0x00000003
        /*055c*/ 	.word	0x000000b0
        /*0560*/ 	.short	0x010a
        /*0562*/ 	.byte	0xff
	.zero		1


	//   ....[72]....
        /*0564*/ 	.word	0x00006840
        /*0568*/ 	.word	0x00000002
        /*056c*/ 	.word	0x00000010
        /*0570*/ 	.short	0x010a
        /*0572*/ 	.byte	0xff
	.zero		1


	//   ....[73]....
        /*0574*/ 	.word	0x000068a0
        /*0578*/ 	.word	0x00000002
        /*057c*/ 	.word	0x00000010
        /*0580*/ 	.short	0x010a
        /*0582*/ 	.byte	0xff
	.zero		1


	//   ....[74]....
        /*0584*/ 	.word	0x000068f0
        /*0588*/ 	.word	0x00000002
        /*058c*/ 	.word	0x00000040
        /*0590*/ 	.short	0x010a
        /*0592*/ 	.byte	0xff
	.zero		1


	//   ....[75]....
        /*0594*/ 	.word	0x00006950
        /*0598*/ 	.word	0x00000000
        /*059c*/ 	.word	0x00000000
        /*05a0*/ 	.short	0x010a
        /*05a2*/ 	.byte	0xff
	.zero		1


	//   ....[76]....
        /*05a4*/ 	.word	0x000069a0
        /*05a8*/ 	.word	0x00000000
        /*05ac*/ 	.word	0x000000a0
        /*05b0*/ 	.short	0x010a
        /*05b2*/ 	.byte	0xff
	.zero		1


	//   ....[77]....
        /*05b4*/ 	.word	0x00006a00
        /*05b8*/ 	.word	0x00000000
        /*05bc*/ 	.word	0x00000050
        /*05c0*/ 	.short	0x010a
        /*05c2*/ 	.byte	0xff
	.zero		1


	//   ....[78]....
        /*05c4*/ 	.word	0x00006a50
        /*05c8*/ 	.word	0x00000000
        /*05cc*/ 	.word	0x00000040
        /*05d0*/ 	.short	0x010a
        /*05d2*/ 	.byte	0xff
	.zero		1


	//   ....[79]....
        /*05d4*/ 	.word	0x00006ab0
        /*05d8*/ 	.word	0x00000000
        /*05dc*/ 	.word	0x00000050
        /*05e0*/ 	.short	0x010a
        /*05e2*/ 	.byte	0xff
	.zero		1


	//   ....[80]....
        /*05e4*/ 	.word	0x00006b00
        /*05e8*/ 	.word	0x00000000
        /*05ec*/ 	.word	0x00000040
        /*05f0*/ 	.short	0x010a
        /*05f2*/ 	.byte	0xff
	.zero		1


	//   ....[81]....
        /*05f4*/ 	.word	0x00006b60
        /*05f8*/ 	.word	0x00000003
        /*05fc*/ 	.word	0x00000080
        /*0600*/ 	.short	0x010a
        /*0602*/ 	.byte	0xff
	.zero		1


	//   ....[82]....
        /*0604*/ 	.word	0x00006bc0
        /*0608*/ 	.word	0x00000000
        /*060c*/ 	.word	0x00000000
        /*0610*/ 	.short	0x010a
        /*0612*/ 	.byte	0xff
	.zero		1


	//   ....[83]....
        /*0614*/ 	.word	0x00006c20
        /*0618*/ 	.word	0x00000000
        /*061c*/ 	.word	0x00000000
        /*0620*/ 	.short	0x010a
        /*0622*/ 	.byte	0xff
	.zero		1


	//   ....[84]....
        /*0624*/ 	.word	0x00006c80
        /*0628*/ 	.word	0x00000000
        /*062c*/ 	.word	0x00000000
        /*0630*/ 	.short	0x010a
        /*0632*/ 	.byte	0xff
	.zero		1


	//   ....[85]....
        /*0634*/ 	.word	0x00006ce0
        /*0638*/ 	.word	0x00000000
        /*063c*/ 	.word	0x00000000
        /*0640*/ 	.short	0x010a
        /*0642*/ 	.byte	0xff
	.zero		1


	//   ....[86]....
        /*0644*/ 	.word	0x00006d40
        /*0648*/ 	.word	0x00000000
        /*064c*/ 	.word	0x00000000
        /*0650*/ 	.short	0x010a
        /*0652*/ 	.byte	0xff
	.zero		1


	//   ....[87]....
        /*0654*/ 	.word	0x00006d90
        /*0658*/ 	.word	0x00000000
        /*065c*/ 	.word	0x00000040
        /*0660*/ 	.short	0x010a
        /*0662*/ 	.byte	0xff
	.zero		1


	//   ....[88]....
        /*0664*/ 	.word	0x00006df0
        /*0668*/ 	.word	0x00000000
        /*066c*/ 	.word	0x00000038
        /*0670*/ 	.short	0x010a
        /*0672*/ 	.byte	0xff
	.zero		1


	//   ....[89]....
        /*0674*/ 	.word	0x00006e50
        /*0678*/ 	.word	0x00000003
        /*067c*/ 	.word	0x00000028
        /*0680*/ 	.short	0x010a
        /*0682*/ 	.byte	0xff
	.zero		1


	//   ....[90]....
        /*0684*/ 	.word	0x00006ea0
        /*0688*/ 	.word	0x00000000
        /*068c*/ 	.word	0x00000040
        /*0690*/ 	.short	0x010a
        /*0692*/ 	.byte	0xff
	.zero		1


	//   ....[91]....
        /*0694*/ 	.word	0x00006f00
        /*0698*/ 	.word	0x00000000
        /*069c*/ 	.word	0x00000020
        /*06a0*/ 	.short	0x010a
        /*06a2*/ 	.byte	0xff
	.zero		1


	//   ....[92]....
        /*06a4*/ 	.word	0x00006f50
        /*06a8*/ 	.word	0x0000009c
        /*06ac*/ 	.word	0x00000060
        /*06b0*/ 	.short	0x010a
        /*06b2*/ 	.byte	0xff
	.zero		1


	//----- nvinfo : EIATTR_NUM_MBARRIERS
	.align		4
.L_47:
        /*06b4*/ 	.byte	0x03, 0x38
        /*06b6*/ 	.short	0x0018


	//----- nvinfo : EIATTR_EXIT_INSTR_OFFSETS
	.align		4
        /*06b8*/ 	.byte	0x04, 0x1c
        /*06ba*/ 	.short	(.L_49 - .L_48)


	//   ....[0]....
.L_48:
        /*06bc*/ 	.word	0x00002340


	//   ....[1]....
        /*06c0*/ 	.word	0x00002830


	//   ....[2]....
        /*06c4*/ 	.word	0x00002890


	//   ....[3]....
        /*06c8*/ 	.word	0x00003790


	//   ....[4]....
        /*06cc*/ 	.word	0x000042c0


	//   ....[5]....
        /*06d0*/ 	.word	0x00004300


	//   ....[6]....
        /*06d4*/ 	.word	0x000067d0


	//----- nvinfo : EIATTR_MAX_THREADS
	.align		4
.L_49:
        /*06d8*/ 	.byte	0x04, 0x05
        /*06da*/ 	.short	(.L_51 - .L_50)
.L_50:
        /*06dc*/ 	.word	0x00000100
        /*06e0*/ 	.word	0x00000001
        /*06e4*/ 	.word	0x00000001


	//----- nvinfo : EIATTR_CRS_STACK_SIZE
	.align		4
.L_51:
        /*06e8*/ 	.byte	0x04, 0x1e
        /*06ea*/ 	.short	(.L_53 - .L_52)
.L_52:
        /*06ec*/ 	.word	0x00000000


	//----- nvinfo : EIATTR_CBANK_PARAM_SIZE
	.align		4
.L_53:
        /*06f0*/ 	.byte	0x03, 0x19
        /*06f2*/ 	.short	0x0800


	//----- nvinfo : EIATTR_PARAM_CBANK
	.align		4
        /*06f4*/ 	.byte	0x04, 0x0a
        /*06f6*/ 	.short	(.L_55 - .L_54)
	.align		4
.L_54:
        /*06f8*/ 	.word	index@(.nv.constant0._ZN7cutlass13device_kernelINS_4gemm6kernel13GemmUniversalIN4cute5tupleIJiiiiEEENS1_10collective13CollectiveMmaINS1_35MainloopSm100TmaUmmaWarpSpecializedILi2ELi2ELi4ENS5_IJNS4_1CILi1EEESB_SB_EEEEENS5_IJNSA_ILi128EEENSA_ILi64EEESE_EEENS_12float_e4m3_tENS5_IJlSB_lEEESH_SI_NS4_8TiledMMAINS4_8MMA_AtomIJNS4_10MMA_TraitsINS4_19SM100_MMA_F8F6F4_SSEJSH_SH_fSE_SF_NS4_17integral_constantINS4_4UMMA5MajorELSP_0EEESQ_NSN_INSO_7ScaleInELSR_0EEESS_EEEEEENS4_6LayoutISC_NS5_IJNSA_ILi0EEESW_SW_EEEEENS5_IJNS4_10UnderscoreESZ_SZ_EEEEENS4_13SM90_TMA_LOADENS4_14ComposedLayoutINS4_7SwizzleILi3ELi4ELi3EEENS4_18smem_ptr_flag_bitsILi8EEENSV_INS5_IJNSA_ILi8EEESE_EEENS5_IJSE_SB_EEEEEEEvNS4_8identityES12_S1C_vS1D_EENS_8epilogue10collective18CollectiveEpilogueINS1F_23Sm100TmaWarpSpecializedILi1ELi1ELi64ELb0ELb0EEEJSG_NS5_IJNSV_ISE_SB_EENSV_ISF_SB_EEEEESH_SI_SH_SI_NS1F_6fusion15FusionCallbacksIS1J_NS1N_17LinearCombinationISH_fSH_fLNS_15FloatRoundStyleE2EEESG_S1M_JEEENS4_5SM1004TMEM4LOAD26SM100_TMEM_LOAD_32dp32b64xES12_NS13_INS14_ILi2ELi4ELi3EEES17_NSV_INS5_IJS18_SF_EEENS5_IJSF_SB_EEEEEEENS4_39AutoVectorizingCopyWithAssumedAlignmentILi128EEENS4_14SM90_TMA_STOREES21_S23_S23_EEEvvEEEEvNT_6ParamsE)
        /*06fc*/ 	.short	0x0380
        /*06fe*/ 	.short	0x0800


	//----- nvinfo : EIATTR_SW_WAR
	.align		4
.L_55:
        /*0700*/ 	.byte	0x04, 0x36
        /*0702*/ 	.short	(.L_57 - .L_56)
.L_56:
        /*0704*/ 	.word	0x00000008
.L_57:


//--------------------- .nv.callgraph             --------------------------
	.section	.nv.callgraph,"",@"SHT_CUDA_CALLGRAPH"
	.align	4
	.sectionentsize	8
	.align		4
        /*0000*/ 	.word	0x00000000
	.align		4
        /*0004*/ 	.word	0xffffffff
	.align		4
        /*0008*/ 	.word	index@(_ZN7cutlass13device_kernelINS_4gemm6kernel13GemmUniversalIN4cute5tupleIJiiiiEEENS1_10collective13CollectiveMmaINS1_35MainloopSm100TmaUmmaWarpSpecializedILi2ELi2ELi4ENS5_IJNS4_1CILi1EEESB_SB_EEEEENS5_IJNSA_ILi128EEENSA_ILi64EEESE_EEENS_12float_e4m3_tENS5_IJlSB_lEEESH_SI_NS4_8TiledMMAINS4_8MMA_AtomIJNS4_10MMA_TraitsINS4_19SM100_MMA_F8F6F4_SSEJSH_SH_fSE_SF_NS4_17integral_constantINS4_4UMMA5MajorELSP_0EEESQ_NSN_INSO_7ScaleInELSR_0EEESS_EEEEEENS4_6LayoutISC_NS5_IJNSA_ILi0EEESW_SW_EEEEENS5_IJNS4_10UnderscoreESZ_SZ_EEEEENS4_13SM90_TMA_LOADENS4_14ComposedLayoutINS4_7SwizzleILi3ELi4ELi3EEENS4_18smem_ptr_flag_bitsILi8EEENSV_INS5_IJNSA_ILi8EEESE_EEENS5_IJSE_SB_EEEEEEEvNS4_8identityES12_S1C_vS1D_EENS_8epilogue10collective18CollectiveEpilogueINS1F_23Sm100TmaWarpSpecializedILi1ELi1ELi64ELb0ELb0EEEJSG_NS5_IJNSV_ISE_SB_EENSV_ISF_SB_EEEEESH_SI_SH_SI_NS1F_6fusion15FusionCallbacksIS1J_NS1N_17LinearCombinationISH_fSH_fLNS_15FloatRoundStyleE2EEESG_S1M_JEEENS4_5SM1004TMEM4LOAD26SM100_TMEM_LOAD_32dp32b64xES12_NS13_INS14_ILi2ELi4ELi3EEES17_NSV_INS5_IJS18_SF_EEENS5_IJSF_SB_EEEEEEENS4_39AutoVectorizingCopyWithAssumedAlignmentILi128EEENS4_14SM90_TMA_STOREES21_S23_S23_EEEvvEEEEvNT_6ParamsE)
	.align		4
        /*000c*/ 	.word	index@(__assertfail)
	.align		4
        /*0010*/ 	.word	0x00000000
	.align		4
        /*0014*/ 	.word	0xfffffffe
	.align		4
        /*0018*/ 	.word	0x00000000
	.align		4
        /*001c*/ 	.word	0xfffffffd
	.align		4
        /*0020*/ 	.word	0x00000000
	.align		4
        /*0024*/ 	.word	0xfffffffc


//--------------------- .nv.constant4             --------------------------
	.section	.nv.constant4,"a",@progbits
	.align	8
	.align		8
.nv.constant4:
        /*0000*/ 	.dword	__assertfail
	.align		8
        /*0008*/ 	.dword	__unnamed_1
	.align		8
        /*0010*/ 	.dword	__unnamed_2
	.align		8
        /*0018*/ 	.dword	_ZN40_INTERNAL_53445084_4_k_cu_b8c5a555_327874cuda3std3__45__cpo5beginE
	.align		8
        /*0020*/ 	.dword	_ZN40_INTERNAL_53445084_4_k_cu_b8c5a555_327874cuda3std3__45__cpo3endE
	.align		8
        /*0028*/ 	.dword	_ZN40_INTERNAL_53445084_4_k_cu_b8c5a555_327874cuda3std3__45__cpo6cbeginE
	.align		8
        /*0030*/ 	.dword	_ZN40_INTERNAL_53445084_4_k_cu_b8c5a555_327874cuda3std3__45__cpo4cendE
	.align		8
        /*0038*/ 	.dword	_ZN40_INTERNAL_53445084_4_k_cu_b8c5a555_327874cuda3std3__442_GLOBAL__N__53445084_4_k_cu_b8c5a555_327876ignoreE
	.align		8
        /*0040*/ 	.dword	_ZN40_INTERNAL_53445084_4_k_cu_b8c5a555_327874cuda3std3__419piecewise_constructE
	.align		8
        /*0048*/ 	.dword	_ZN40_INTERNAL_53445084_4_k_cu_b8c5a555_327874cuda3std3__48in_placeE
	.align		8
        /*0050*/ 	.dword	_ZN40_INTERNAL_53445084_4_k_cu_b8c5a555_327874cuda3std6ranges3__45__cpo4swapE
	.align		8
        /*0058*/ 	.dword	_ZN40_INTERNAL_53445084_4_k_cu_b8c5a555_327874cuda3std6ranges3__45__cpo9iter_moveE
	.align		8
        /*0060*/ 	.dword	_ZN40_INTERNAL_53445084_4_k_cu_b8c5a555_327874cute7productE
	.align		8
        /*0068*/ 	.dword	_ZN40_INTERNAL_53445084_4_k_cu_b8c5a555_327874cute1_E
	.align		8
        /*0070*/ 	.dword	$str$25
	.align		8
        /*0078*/ 	.dword	$str$26
	.align		8
        /*0080*/ 	.dword	$str$27
	.align		8
        /*0088*/ 	.dword	$str$28


//--------------------- .text._ZN7cutlass13device_kernelINS_4gemm6kernel13GemmUniversalIN4cute5tupleIJiiiiEEENS1_10collective13CollectiveMmaINS1_35MainloopSm100TmaUmmaWarpSpecializedILi2ELi2ELi4ENS5_IJNS4_1CILi1EEESB_SB_EEEEENS5_IJNSA_ILi128EEENSA_ILi64EEESE_EEENS_12float_e4m3_tENS5_IJlSB_lEEESH_SI_NS4_8TiledMMAINS4_8MMA_AtomIJNS4_10MMA_TraitsINS4_19SM100_MMA_F8F6F4_SSEJSH_SH_fSE_SF_NS4_17integral_constantINS4_4UMMA5MajorELSP_0EEESQ_NSN_INSO_7ScaleInELSR_0EEESS_EEEEEENS4_6LayoutISC_NS5_IJNSA_ILi0EEESW_SW_EEEEENS5_IJNS4_10UnderscoreESZ_SZ_EEEEENS4_13SM90_TMA_LOADENS4_14ComposedLayoutINS4_7SwizzleILi3ELi4ELi3EEENS4_18smem_ptr_flag_bitsILi8EEENSV_INS5_IJNSA_ILi8EEESE_EEENS5_IJSE_SB_EEEEEEEvNS4_8identityES12_S1C_vS1D_EENS_8epilogue10collective18CollectiveEpilogueINS1F_23Sm100TmaWarpSpecializedILi1ELi1ELi64ELb0ELb0EEEJSG_NS5_IJNSV_ISE_SB_EENSV_ISF_SB_EEEEESH_SI_SH_SI_NS1F_6fusion15FusionCallbacksIS1J_NS1N_17LinearCombinationISH_fSH_fLNS_15FloatRoundStyleE2EEESG_S1M_JEEENS4_5SM1004TMEM4LOAD26SM100_TMEM_LOAD_32dp32b64xES12_NS13_INS14_ILi2ELi4ELi3EEES17_NSV_INS5_IJS18_SF_EEENS5_IJSF_SB_EEEEEEENS4_39AutoVectorizingCopyWithAssumedAlignmentILi128EEENS4_14SM90_TMA_STOREES21_S23_S23_EEEvvEEEEvNT_6ParamsE --------------------------
	.section	.text._ZN7cutlass13device_kernelINS_4gemm6kernel13GemmUniversalIN4cute5tupleIJiiiiEEENS1_10collective13CollectiveMmaINS1_35MainloopSm100TmaUmmaWarpSpecializedILi2ELi2ELi4ENS5_IJNS4_1CILi1EEESB_SB_EEEEENS5_IJNSA_ILi128EEENSA_ILi64EEESE_EEENS_12float_e4m3_tENS5_IJlSB_lEEESH_SI_NS4_8TiledMMAINS4_8MMA_AtomIJNS4_10MMA_TraitsINS4_19SM100_MMA_F8F6F4_SSEJSH_SH_fSE_SF_NS4_17integral_constantINS4_4UMMA5MajorELSP_0EEESQ_NSN_INSO_7ScaleInELSR_0EEESS_EEEEEENS4_6LayoutISC_NS5_IJNSA_ILi0EEESW_SW_EEEEENS5_IJNS4_10UnderscoreESZ_SZ_EEEEENS4_13SM90_TMA_LOADENS4_14ComposedLayoutINS4_7SwizzleILi3ELi4ELi3EEENS4_18smem_ptr_flag_bitsILi8EEENSV_INS5_IJNSA_ILi8EEESE_EEENS5_IJSE_SB_EEEEEEEvNS4_8identityES12_S1C_vS1D_EENS_8epilogue10collective18CollectiveEpilogueINS1F_23Sm100TmaWarpSpecializedILi1ELi1ELi64ELb0ELb0EEEJSG_NS5_IJNSV_ISE_SB_EENSV_ISF_SB_EEEEESH_SI_SH_SI_NS1F_6fusion15FusionCallbacksIS1J_NS1N_17LinearCombinationISH_fSH_fLNS_15FloatRoundStyleE2EEESG_S1M_JEEENS4_5SM1004TMEM4LOAD26SM100_TMEM_LOAD_32dp32b64xES12_NS13_INS14_ILi2ELi4ELi3EEES17_NSV_INS5_IJS18_SF_EEENS5_IJSF_SB_EEEEEEENS4_39AutoVectorizingCopyWithAssumedAlignmentILi128EEENS4_14SM90_TMA_STOREES21_S23_S23_EEEvvEEEEvNT_6ParamsE,"ax",@progbits
	.align	128
.text._ZN7cutlass13device_kernelINS_4gemm6kernel13GemmUniversalIN4cute5tupleIJiiiiEEENS1_10collective13CollectiveMmaINS1_35MainloopSm100TmaUmmaWarpSpecializedILi2ELi2ELi4ENS5_IJNS4_1CILi1EEESB_SB_EEEEENS5_IJNSA_ILi128EEENSA_ILi64EEESE_EEENS_12float_e4m3_tENS5_IJlSB_lEEESH_SI_NS4_8TiledMMAINS4_8MMA_AtomIJNS4_10MMA_TraitsINS4_19SM100_MMA_F8F6F4_SSEJSH_SH_fSE_SF_NS4_17integral_constantINS4_4UMMA5MajorELSP_0EEESQ_NSN_INSO_7ScaleInELSR_0EEESS_EEEEEENS4_6LayoutISC_NS5_IJNSA_ILi0EEESW_SW_EEEEENS5_IJNS4_10UnderscoreESZ_SZ_EEEEENS4_13SM90_TMA_LOADENS4_14ComposedLayoutINS4_7SwizzleILi3ELi4ELi3EEENS4_18smem_ptr_flag_bitsILi8EEENSV_INS5_IJNSA_ILi8EEESE_EEENS5_IJSE_SB_EEEEEEEvNS4_8identityES12_S1C_vS1D_EENS_8epilogue10collective18CollectiveEpilogueINS1F_23Sm100TmaWarpSpecializedILi1ELi1ELi64ELb0ELb0EEEJSG_NS5_IJNSV_ISE_SB_EENSV_ISF_SB_EEEEESH_SI_SH_SI_NS1F_6fusion15FusionCallbacksIS1J_NS1N_17LinearCombinationISH_fSH_fLNS_15FloatRoundStyleE2EEESG_S1M_JEEENS4_5SM1004TMEM4LOAD26SM100_TMEM_LOAD_32dp32b64xES12_NS13_INS14_ILi2ELi4ELi3EEES17_NSV_INS5_IJS18_SF_EEENS5_IJSF_SB_EEEEEEENS4_39AutoVectorizingCopyWithAssumedAlignmentILi128EEENS4_14SM90_TMA_STOREES21_S23_S23_EEEvvEEEEvNT_6ParamsE:
        .type           _ZN7cutlass13device_kernelINS_4gemm6kernel13GemmUniversalIN4cute5tupleIJiiiiEEENS1_10collective13CollectiveMmaINS1_35MainloopSm100TmaUmmaWarpSpecializedILi2ELi2ELi4ENS5_IJNS4_1CILi1EEESB_SB_EEEEENS5_IJNSA_ILi128EEENSA_ILi64EEESE_EEENS_12float_e4m3_tENS5_IJlSB_lEEESH_SI_NS4_8TiledMMAINS4_8MMA_AtomIJNS4_10MMA_TraitsINS4_19SM100_MMA_F8F6F4_SSEJSH_SH_fSE_SF_NS4_17integral_constantINS4_4UMMA5MajorELSP_0EEESQ_NSN_INSO_7ScaleInELSR_0EEESS_EEEEEENS4_6LayoutISC_NS5_IJNSA_ILi0EEESW_SW_EEEEENS5_IJNS4_10UnderscoreESZ_SZ_EEEEENS4_13SM90_TMA_LOADENS4_14ComposedLayoutINS4_7SwizzleILi3ELi4ELi3EEENS4_18smem_ptr_flag_bitsILi8EEENSV_INS5_IJNSA_ILi8EEESE_EEENS5_IJSE_SB_EEEEEEEvNS4_8identityES12_S1C_vS1D_EENS_8epilogue10collective18CollectiveEpilogueINS1F_23Sm100TmaWarpSpecializedILi1ELi1ELi64ELb0ELb0EEEJSG_NS5_IJNSV_ISE_SB_EENSV_ISF_SB_EEEEESH_SI_SH_SI_NS1F_6fusion15FusionCallbacksIS1J_NS1N_17LinearCombinationISH_fSH_fLNS_15FloatRoundStyleE2EEESG_S1M_JEEENS4_5SM1004TMEM4LOAD26SM100_TMEM_LOAD_32dp32b64xES12_NS13_INS14_ILi2ELi4ELi3EEES17_NSV_INS5_IJS18_SF_EEENS5_IJSF_SB_EEEEEEENS4_39AutoVectorizingCopyWithAssumedAlignmentILi128EEENS4_14SM90_TMA_STOREES21_S23_S23_EEEvvEEEEvNT_6ParamsE,@function
        .size           _ZN7cutlass13device_kernelINS_4gemm6kernel13GemmUniversalIN4cute5tupleIJiiiiEEENS1_10collective13CollectiveMmaINS1_35MainloopSm100TmaUmmaWarpSpecializedILi2ELi2ELi4ENS5_IJNS4_1CILi1EEESB_SB_EEEEENS5_IJNSA_ILi128EEENSA_ILi64EEESE_EEENS_12float_e4m3_tENS5_IJlSB_lEEESH_SI_NS4_8TiledMMAINS4_8MMA_AtomIJNS4_10MMA_TraitsINS4_19SM100_MMA_F8F6F4_SSEJSH_SH_fSE_SF_NS4_17integral_constantINS4_4UMMA5MajorELSP_0EEESQ_NSN_INSO_7ScaleInELSR_0EEESS_EEEEEENS4_6LayoutISC_NS5_IJNSA_ILi0EEESW_SW_EEEEENS5_IJNS4_10UnderscoreESZ_SZ_EEEEENS4_13SM90_TMA_LOADENS4_14ComposedLayoutINS4_7SwizzleILi3ELi4ELi3EEENS4_18smem_ptr_flag_bitsILi8EEENSV_INS5_IJNSA_ILi8EEESE_EEENS5_IJSE_SB_EEEEEEEvNS4_8identityES12_S1C_vS1D_EENS_8epilogue10collective18CollectiveEpilogueINS1F_23Sm100TmaWarpSpecializedILi1ELi1ELi64ELb0ELb0EEEJSG_NS5_IJNSV_ISE_SB_EENSV_ISF_SB_EEEEESH_SI_SH_SI_NS1F_6fusion15FusionCallbacksIS1J_NS1N_17LinearCombinationISH_fSH_fLNS_15FloatRoundStyleE2EEESG_S1M_JEEENS4_5SM1004TMEM4LOAD26SM100_TMEM_LOAD_32dp32b64xES12_NS13_INS14_ILi2ELi4ELi3EEES17_NSV_INS5_IJS18_SF_EEENS5_IJSF_SB_EEEEEEENS4_39AutoVectorizingCopyWithAssumedAlignmentILi128EEENS4_14SM90_TMA_STOREES21_S23_S23_EEEvvEEEEvNT_6ParamsE,(.L_x_122 - _ZN7cutlass13device_kernelINS_4gemm6kernel13GemmUniversalIN4cute5tupleIJiiiiEEENS1_10collective13CollectiveMmaINS1_35MainloopSm100TmaUmmaWarpSpecializedILi2ELi2ELi4ENS5_IJNS4_1CILi1EEESB_SB_EEEEENS5_IJNSA_ILi128EEENSA_ILi64EEESE_EEENS_12float_e4m3_tENS5_IJlSB_lEEESH_SI_NS4_8TiledMMAINS4_8MMA_AtomIJNS4_10MMA_TraitsINS4_19SM100_MMA_F8F6F4_SSEJSH_SH_fSE_SF_NS4_17integral_constantINS4_4UMMA5MajorELSP_0EEESQ_NSN_INSO_7ScaleInELSR_0EEESS_EEEEEENS4_6LayoutISC_NS5_IJNSA_ILi0EEESW_SW_EEEEENS5_IJNS4_10UnderscoreESZ_SZ_EEEEENS4_13SM90_TMA_LOADENS4_14ComposedLayoutINS4_7SwizzleILi3ELi4ELi3EEENS4_18smem_ptr_flag_bitsILi8EEENSV_INS5_IJNSA_ILi8EEESE_EEENS5_IJSE_SB_EEEEEEEvNS4_8identityES12_S1C_vS1D_EENS_8epilogue10collective18CollectiveEpilogueINS1F_23Sm100TmaWarpSpecializedILi1ELi1ELi64ELb0ELb0EEEJSG_NS5_IJNSV_ISE_SB_EENSV_ISF_SB_EEEEESH_SI_SH_SI_NS1F_6fusion15FusionCallbacksIS1J_NS1N_17LinearCombinationISH_fSH_fLNS_15FloatRoundStyleE2EEESG_S1M_JEEENS4_5SM1004TMEM4LOAD26SM100_TMEM_LOAD_32dp32b64xES12_NS13_INS14_ILi2ELi4ELi3EEES17_NSV_INS5_IJS18_SF_EEENS5_IJSF_SB_EEEEEEENS4_39AutoVectorizingCopyWithAssumedAlignmentILi128EEENS4_14SM90_TMA_STOREES21_S23_S23_EEEvvEEEEvNT_6ParamsE)
        .other          _ZN7cutlass13device_kernelINS_4gemm6kernel13GemmUniversalIN4cute5tupleIJiiiiEEENS1_10collective13CollectiveMmaINS1_35MainloopSm100TmaUmmaWarpSpecializedILi2ELi2ELi4ENS5_IJNS4_1CILi1EEESB_SB_EEEEENS5_IJNSA_ILi128EEENSA_ILi64EEESE_EEENS_12float_e4m3_tENS5_IJlSB_lEEESH_SI_NS4_8TiledMMAINS4_8MMA_AtomIJNS4_10MMA_TraitsINS4_19SM100_MMA_F8F6F4_SSEJSH_SH_fSE_SF_NS4_17integral_constantINS4_4UMMA5MajorELSP_0EEESQ_NSN_INSO_7ScaleInELSR_0EEESS_EEEEEENS4_6LayoutISC_NS5_IJNSA_ILi0EEESW_SW_EEEEENS5_IJNS4_10UnderscoreESZ_SZ_EEEEENS4_13SM90_TMA_LOADENS4_14ComposedLayoutINS4_7SwizzleILi3ELi4ELi3EEENS4_18smem_ptr_flag_bitsILi8EEENSV_INS5_IJNSA_ILi8EEESE_EEENS5_IJSE_SB_EEEEEEEvNS4_8identityES12_S1C_vS1D_EENS_8epilogue10collective18CollectiveEpilogueINS1F_23Sm100TmaWarpSpecializedILi1ELi1ELi64ELb0ELb0EEEJSG_NS5_IJNSV_ISE_SB_EENSV_ISF_SB_EEEEESH_SI_SH_SI_NS1F_6fusion15FusionCallbacksIS1J_NS1N_17LinearCombinationISH_fSH_fLNS_15FloatRoundStyleE2EEESG_S1M_JEEENS4_5SM1004TMEM4LOAD26SM100_TMEM_LOAD_32dp32b64xES12_NS13_INS14_ILi2ELi4ELi3EEES17_NSV_INS5_IJS18_SF_EEENS5_IJSF_SB_EEEEEEENS4_39AutoVectorizingCopyWithAssumedAlignmentILi128EEENS4_14SM90_TMA_STOREES21_S23_S23_EEEvvEEEEvNT_6ParamsE,@"STO_CUDA_ENTRY STV_DEFAULT"
_ZN7cutlass13device_kernelINS_4gemm6kernel13GemmUniversalIN4cute5tupleIJiiiiEEENS1_10collective13CollectiveMmaINS1_35MainloopSm100TmaUmmaWarpSpecializedILi2ELi2ELi4ENS5_IJNS4_1CILi1EEESB_SB_EEEEENS5_IJNSA_ILi128EEENSA_ILi64EEESE_EEENS_12float_e4m3_tENS5_IJlSB_lEEESH_SI_NS4_8TiledMMAINS4_8MMA_AtomIJNS4_10MMA_TraitsINS4_19SM100_MMA_F8F6F4_SSEJSH_SH_fSE_SF_NS4_17integral_constantINS4_4UMMA5MajorELSP_0EEESQ_NSN_INSO_7ScaleInELSR_0EEESS_EEEEEENS4_6LayoutISC_NS5_IJNSA_ILi0EEESW_SW_EEEEENS5_IJNS4_10UnderscoreESZ_SZ_EEEEENS4_13SM90_TMA_LOADENS4_14ComposedLayoutINS4_7SwizzleILi3ELi4ELi3EEENS4_18smem_ptr_flag_bitsILi8EEENSV_INS5_IJNSA_ILi8EEESE_EEENS5_IJSE_SB_EEEEEEEvNS4_8identityES12_S1C_vS1D_EENS_8epilogue10collective18CollectiveEpilogueINS1F_23Sm100TmaWarpSpecializedILi1ELi1ELi64ELb0ELb0EEEJSG_NS5_IJNSV_ISE_SB_EENSV_ISF_SB_EEEEESH_SI_SH_SI_NS1F_6fusion15FusionCallbacksIS1J_NS1N_17LinearCombinationISH_fSH_fLNS_15FloatRoundStyleE2EEESG_S1M_JEEENS4_5SM1004TMEM4LOAD26SM100_TMEM_LOAD_32dp32b64xES12_NS13_INS14_ILi2ELi4ELi3EEES17_NSV_INS5_IJS18_SF_EEENS5_IJSF_SB_EEEEEEENS4_39AutoVectorizingCopyWithAssumedAlignmentILi128EEENS4_14SM90_TMA_STOREES21_S23_S23_EEEvvEEEEvNT_6ParamsE:
[----:B------:R-:W1:Y:S01]  /*0000*/  LDC R1, c[0x0][0x37c] ;  /* 0x0000df00ff017b82 */ /* 0x000e620000000800 */
[----:B------:R-:W2:Y:S01]  /*0010*/  S2R R166, SR_TID.X ;  /* 0x0000000000a67919 */ /* 0x000ea20000002100 */
[----:B------:R-:W3:Y:S01]  /*0020*/  LDCU.64 UR4, c[0x0][0x890] ;  /* 0x00011200ff0477ac */ /* 0x000ee20008000a00 */
[----:B------:R-:W-:Y:S02]  /*0030*/  PRMT R164, RZ, 0x7610, R164 ;  /* 0x00007610ffa47816 */ /* 0x000fe400000000a4 */
[----:B------:R-:W-:Y:S01]  /*0040*/  ELECT P5, URZ, PT ;  /* 0x0000000000ff782f */ /* 0x000fe200038a0000 */
[----:B------:R-:W4:Y:S01]  /*0050*/  LDCU.64 UR40, c[0x0][0x358] ;  /* 0x00006b00ff2877ac */ /* 0x000f220008000a00 */
[----:B---3--:R-:W-:-:S04]  /*0060*/  UISETP.NE.U32.AND UP0, UPT, UR4, URZ, UPT ;  /* 0x000000ff0400728c */ /* 0x008fc8000bf05070 */
[----:B------:R-:W-:Y:S01]  /*0070*/  UISETP.NE.AND.EX UP0, UPT, UR5, URZ, UPT, UP0 ;  /* 0x000000ff0500728c */ /* 0x000fe2000bf05300 */
[----:B--2---:R-:W-:-:S05]  /*0080*/  SHF.R.U32.HI R169, RZ, 0x5, R166 ;  /* 0x00000005ffa97819 */ /* 0x004fca00000116a6 */
[----:B------:R-:W2:Y:S02]  /*0090*/  SHFL.IDX PT, R0, R169, RZ, 0x1f ;  /* 0x00001fffa9007589 */ /* 0x000ea400000e0000 */
[----:B--2---:R-:W-:Y:S01]  /*00a0*/  R2UR UR8, R0 ;  /* 0x00000000000872ca */ /* 0x004fe200000e0000 */
[----:B-1--4-:R-:W-:-:S14]  /*00b0*/  BRA.U UP0, `(.L_x_0) ;  /* 0x00000001002c7547 */ /* 0x012fdc000b800000 */
[----:B------:R-:W1:Y:S02]  /*00c0*/  LDCU.64 UR6, c[0x0][0x888] ;  /* 0x00011100ff0677ac */ /* 0x000e640008000a00 */
[----:B-1----:R-:W-:-:S04]  /*00d0*/  UISETP.NE.U32.AND UP0, UPT, UR6, URZ, UPT ;  /* 0x000000ff0600728c */ /* 0x002fc8000bf05070 */
[----:B------:R-:W-:-:S09]  /*00e0*/  UISETP.NE.AND.EX UP0, UPT, UR7, URZ, UPT, UP0 ;  /* 0x000000ff0700728c */ /* 0x000fd2000bf05300 */
[----:B------:R-:W-:Y:S05]  /*00f0*/  BRA.U !UP0, `(.L_x_1) ;  /* 0x0000000108107547 */ /* 0x000fea000b800000 */
[----:B------:R-:W1:Y:S02]  /*0100*/  LDC.64 R2, c[0x0][0x888] ;  /* 0x00022200ff027b82 */ /* 0x000e640000000a00 */
[----:B-1----:R1:W5:Y:S01]  /*0110*/  LDG.E R81, desc[UR40][R2.64] ;  /* 0x0000002802517981 */ /* 0x002362000c1e1900 */
[----:B------:R-:W-:Y:S01]  /*0120*/  HFMA2 R164, -RZ, RZ, 0, 5.9604644775390625e-08 ;  /* 0x00000001ffa47431 */ /* 0x000fe200000001ff */
[----:B------:R-:W-:Y:S05]  /*0130*/  BRA `(.L_x_0) ;  /* 0x00000000000c7947 */ /* 0x000fea0003800000 */
.L_x_1:
[----:B------:R-:W1:Y:S01]  /*0140*/  LDCU UR6, c[0x0][0x880] ;  /* 0x00011000ff0677ac */ /* 0x000e620008000800 */
[----:B------:R-:W-:Y:S01]  /*0150*/  HFMA2 R164, -RZ, RZ, 0, 5.9604644775390625e-08 ;  /* 0x00000001ffa47431 */ /* 0x000fe200000001ff */
[----:B-1----:R-:W-:-:S07]  /*0160*/  MOV R81, UR6 ;  /* 0x0000000600517c02 */ /* 0x002fce0008000f00 */
.L_x_0:
[----:B------:R-:W2:Y:S02]  /*0170*/  LDCU.64 UR6, c[0x0][0x8b0] ;  /* 0x00011600ff0677ac */ /* 0x000ea40008000a00 */
[----:B--2---:R-:W-:-:S04]  /*0180*/  UISETP.NE.U32.AND UP0, UPT, UR6, URZ, UPT ;  /* 0x000000ff0600728c */ /* 0x004fc8000bf05070 */
[----:B------:R-:W-:-:S09]  /*0190*/  UISETP.NE.AND.EX UP0, UPT, UR7, URZ, UPT, UP0 ;  /* 0x000000ff0700728c */ /* 0x000fd2000bf05300 */
[----:B------:R-:W-:Y:S05]  /*01a0*/  BRA.U UP0, `(.L_x_2) ;  /* 0x0000000100247547 */ /* 0x000fea000b800000 */
[----:B------:R-:W2:Y:S02]  /*01b0*/  LDCU.64 UR6, c[0x0][0x8a8] ;  /* 0x00011500ff0677ac */ /* 0x000ea40008000a00 */
[----:B--2---:R-:W-:-:S04]  /*01c0*/  UISETP.NE.U32.AND UP0, UPT, UR6, URZ, UPT ;  /* 0x000000ff0600728c */ /* 0x004fc8000bf05070 */
[----:B------:R-:W-:-:S09]  /*01d0*/  UISETP.NE.AND.EX UP0, UPT, UR7, URZ, UPT, UP0 ;  /* 0x000000ff0700728c */ /* 0x000fd2000bf05300 */
[----:B------:R-:W-:Y:S05]  /*01e0*/  BRA.U !UP0, `(.L_x_3) ;  /* 0x00000001080c7547 */ /* 0x000fea000b800000 */
[----:B------:R-:W2:Y:S02]  /*01f0*/  LDC.64 R78, c[0x0][0x8a8] ;  /* 0x00022a00ff4e7b82 */ /* 0x000ea40000000a00 */
[----:B--2---:R2:W5:Y:S01]  /*0200*/  LDG.E R78, desc[UR40][R78.64] ;  /* 0x000000284e4e7981 */ /* 0x004562000c1e1900 */
[----:B------:R-:W-:Y:S05]  /*0210*/  BRA `(.L_x_2) ;  /* 0x0000000000087947 */ /* 0x000fea0003800000 */
.L_x_3:
[----:B------:R-:W2:Y:S02]  /*0220*/  LDCU UR6, c[0x0][0x8a0] ;  /* 0x00011400ff0677ac */ /* 0x000ea40008000800 */
[----:B--2---:R-:W-:Y:S02]  /*0230*/  MOV R78, UR6 ;  /* 0x00000006004e7c02 */ /* 0x004fe40008000f00 */
.L_x_2:
[----:B------:R-:W-:Y:S01]  /*0240*/  IMAD.U32 R0, RZ, RZ, UR8 ;  /* 0x00000008ff007e24 */ /* 0x000fe2000f8e00ff */
[----:B------:R-:W-:Y:S04]  /*0250*/  BSSY.RECONVERGENT B0, `(.L_x_4) ;  /* 0x000000c000007945 */ /* 0x000fe80003800200 */
[C---:B------:R-:W-:Y:S02]  /*0260*/  ISETP.NE.OR P1, PT, R0.reuse, 0x1, !P5 ;  /* 0x000000010000780c */ /* 0x040fe40006f25670 */
[----:B------:R-:W-:-:S11]  /*0270*/  ISETP.NE.OR P0, PT, R0, 0x3, !P5 ;  /* 0x000000030000780c */ /* 0x000fd60006f05670 */
[----:B------:R-:W-:Y:S05]  /*0280*/  @P1 BRA `(.L_x_5) ;  /* 0x0000000000201947 */ /* 0x000fea0003800000 */
[----:B------:R-:W3:Y:S02]  /*0290*/  LDCU.64 UR6, c[0x0][0x348] ;  /* 0x00006900ff0677ac */ /* 0x000ee40008000a00 */
[----:B---3--:R-:W-:Y:S02]  /*02a0*/  UIADD3 UR10, UP1, UPT, UR6, 0x80, URZ ;  /* 0x00000080060a7890 */ /* 0x008fe4000ff3e0ff */
[----:B------:R-:W-:Y:S02]  /*02b0*/  UIADD3 UR6, UP0, UPT, UR6, 0x180, URZ ;  /* 0x0000018006067890 */ /* 0x000fe4000ff1e0ff */
[----:B------:R-:W-:Y:S02]  /*02c0*/  UIADD3.X UR11, UPT, UPT, URZ, UR7, URZ, UP1, !UPT ;  /* 0x00000007ff0b7290 */ /* 0x000fe40008ffe4ff */
[----:B------:R-:W-:-:S07]  /*02d0*/  UIADD3.X UR7, UPT, UPT, URZ, UR7, URZ, UP0, !UPT ;  /* 0x00000007ff077290 */ /* 0x000fce00087fe4ff */
[----:B------:R3:W-:Y:S02]  /*02e0*/  UTMACCTL.PF [UR10] ;  /* 0x000000000a0079b9 */ /* 0x0007e40008040000 */
[----:B------:R3:W-:Y:S02]  /*02f0*/  UTMACCTL.PF [UR6] ;  /* 0x00000000060079b9 */ /* 0x0007e40008040000 */
[----:B---3--:R-:W-:Y:S01]  /*0300*/  NOP ;  /* 0x0000000000007918 */ /* 0x008fe20000000000 */
.L_x_5:
[----:B------:R-:W-:Y:S05]  /*0310*/  BSYNC.RECONVERGENT B0 ;  /* 0x0000000000007941 */ /* 0x000fea0003800200 */
.L_x_4:
[----:B------:R-:W-:Y:S04]  /*0320*/  BSSY.RECONVERGENT B0, `(.L_x_6) ;  /* 0x000000a000007945 */ /* 0x000fe80003800200 */
        /* <DEDUP_REMOVED lines=9> */
.L_x_7:
[----:B------:R-:W-:Y:S05]  /*03c0*/  BSYNC.RECONVERGENT B0 ;  /* 0x0000000000007941 */ /* 0x000fea0003800200 */
.L_x_6:
[----:B------:R-:W3:Y:S01]  /*03d0*/  LDCU.64 UR6, c[0x0][0x888] ;  /* 0x00011100ff0677ac */ /* 0x000ee20008000a00 */
[----:B------:R-:W-:Y:S02]  /*03e0*/  UISETP.EQ.U32.AND UP1, UPT, UR4, URZ, UPT ;  /* 0x000000ff0400728c */ /* 0x000fe4000bf22070 */
[----:B------:R-:W-:Y:S02]  /*03f0*/  UPLOP3.LUT UP2, UPT, UPT, UPT, UPT, 0x80, 0x8 ;  /* 0x000000000008789c */ /* 0x000fe40003f4f070 */
[----:B---3--:R-:W-:-:S04]  /*0400*/  UISETP.NE.U32.AND UP0, UPT, UR6, URZ, UPT ;  /* 0x000000ff0600728c */ /* 0x008fc8000bf05070 */
[----:B------:R-:W-:-:S04]  /*0410*/  UISETP.NE.AND.EX UP0, UPT, UR7, URZ, UPT, UP0 ;  /* 0x000000ff0700728c */ /* 0x000fc8000bf05300 */
[----:B------:R-:W-:-:S04]  /*0420*/  UISETP.EQ.OR.EX UP3, UPT, UR5, URZ, !UP0, UP1 ;  /* 0x000000ff0500728c */ /* 0x000fc8000c762710 */
[----:B------:R-:W-:-:S05]  /*0430*/  UP2UR UR44, UPR, URZ, 0x8 ;  /* 0x00000008ff2c7883 */ /* 0x000fca0008000000 */
[----:B------:R-:W-:Y:S07]  /*0440*/  BRA.U !UP3, `(.L_x_8) ;  /* 0x000000010b207547 */ /* 0x000fee000b800000 */
[----:B------:R-:W-:Y:S01]  /*0450*/  UISETP.NE.U32.AND UP2, UPT, UR4, URZ, UPT ;  /* 0x000000ff0400728c */ /* 0x000fe2000bf45070 */
[----:B-----5:R-:W-:Y:S01]  /*0460*/  FSETP.NEU.AND P0, PT, R81, RZ, PT ;  /* 0x000000ff5100720b */ /* 0x020fe20003f0d000 */
[----:B------:R-:W-:Y:S02]  /*0470*/  USEL UR4, URZ, 0xffffffff, UP0 ;  /* 0xffffffffff047887 */ /* 0x000fe40008000000 */
[----:B------:R-:W-:-:S10]  /*0480*/  UISETP.NE.AND.EX UP2, UPT, UR5, URZ, UPT, UP2 ;  /* 0x000000ff0500728c */ /* 0x000fd4000bf45320 */
[----:B------:R-:W-:Y:S01]  /*0490*/  VOTEU.ANY UP1, P0 ;  /* 0x0000000000ff7886 */ /* 0x000fe20000020100 */
[----:B------:R-:W-:-:S04]  /*04a0*/  @!UP2 USEL UR4, URZ, 0xffffffff, UP1 ;  /* 0xffffffffff04a887 */ /* 0x000fc80008800000 */
[----:B------:R-:W-:-:S04]  /*04b0*/  ULOP3.LUT UR4, UR4, 0x1, URZ, 0xc0, !UPT ;  /* 0x0000000104047892 */ /* 0x000fc8000f8ec0ff */
[----:B------:R-:W-:-:S11]  /*04c0*/  UISETP.NE.U32.AND UP2, UPT, UR4, 0x1, UPT ;  /* 0x000000010400788c */ /* 0x000fd6000bf45070 */
.L_x_8:
[----:B-1----:R-:W1:Y:S01]  /*04d0*/  SHFL.IDX PT, R2, R169, RZ, 0x1f ;  /* 0x00001fffa9027589 */ /* 0x002e6200000e0000 */
[----:B------:R-:W-:-:S04]  /*04e0*/  UISETP.NE.AND UP1, UPT, UR8, 0x2, UPT ;  /* 0x000000020800788c */ /* 0x000fc8000bf25270 */
[----:B------:R-:W-:Y:S01]  /*04f0*/  USEL UR13, URZ, 0x1, UP1 ;  /* 0x00000001ff0d7887 */ /* 0x000fe20008800000 */
[----:B-1----:R-:W-:-:S13]  /*0500*/  ISETP.NE.AND P0, PT, R2, RZ, PT ;  /* 0x000000ff0200720c */ /* 0x002fda0003f05270 */
[----:B------:R-:W-:Y:S05]  /*0510*/  @P0 BRA `(.L_x_9) ;  /* 0x0000000000380947 */ /* 0x000fea0003800000 */
[----:B------:R-:W1:Y:S01]  /*0520*/  S2UR UR5, SR_CgaCtaId ;  /* 0x00000000000579c3 */ /* 0x000e620000008800 */
[----:B------:R-:W-:Y:S01]  /*0530*/  UMOV UR6, 0x400 ;  /* 0x0000040000067882 */ /* 0x000fe20000000000 */
[----:B------:R-:W-:Y:S01]  /*0540*/  UMOV UR4, 0x1 ;  /* 0x0000000100047882 */ /* 0x000fe20000000000 */
[----:B------:R-:W-:Y:S01]  /*0550*/  ELECT P0, URZ, PT ;  /* 0x0000000000ff782f */ /* 0x000fe20003800000 */
[----:B-1----:R-:W-:Y:S02]  /*0560*/  ULEA UR5, UR5, UR6, 0x18 ;  /* 0x0000000605057291 */ /* 0x002fe4000f8ec0ff */
[----:B------:R-:W-:-:S04]  /*0570*/  UIADD3 UR6, UPT, UPT, -UR4, 0x100000, URZ ;  /* 0x0010000004067890 */ /* 0x000fc8000fffe1ff */
[----:B------:R-:W-:Y:S02]  /*0580*/  USHF.L.U32 UR7, UR6, 0xb, URZ ;  /* 0x0000000b06077899 */ /* 0x000fe400080006ff */
[----:B------:R-:W-:Y:S01]  /*0590*/  USHF.L.U32 UR6, UR6, 0x1, URZ ;  /* 0x0000000106067899 */ /* 0x000fe200080006ff */
[----:B------:R-:W1:Y:S11]  /*05a0*/  FENCE.VIEW.ASYNC.S ;  /* 0x00000000000073c6 */ /* 0x000e760000000000 */
[----:B-1----:R1:W3:Y:S01]  /*05b0*/  SYNCS.EXCH.64 URZ, [UR5], UR6 ;  /* 0x0000000605ff75b2 */ /* 0x0022e20008000100 */
[----:B------:R1:W4:Y:S01]  /*05c0*/  SYNCS.EXCH.64 URZ, [UR5+0x10], UR6 ;  /* 0x0000100605ff75b2 */ /* 0x0003220008000100 */
[----:B------:R1:W1:Y:S01]  /*05d0*/  SYNCS.EXCH.64 URZ, [UR5+0x8], UR6 ;  /* 0x0000080605ff75b2 */ /* 0x0002620008000100 */
[----:B------:R1:W1:Y:S01]  /*05e0*/  SYNCS.EXCH.64 URZ, [UR5+0x18], UR6 ;  /* 0x0000180605ff75b2 */ /* 0x0002620008000100 */
[----:B------:R-:W-:Y:S01]  /*05f0*/  NOP ;  /* 0x0000000000007918 */ /* 0x000fe20000000000 */
.L_x_9:
[----:B------:R-:W2:Y:S01]  /*0600*/  SHFL.IDX PT, R2, R169, RZ, 0x1f ;  /* 0x00001fffa9027589 */ /* 0x000ea200000e0000 */
[----:B------:R-:W-:Y:S01]  /*0610*/  NOP ;  /* 0x0000000000007918 */ /* 0x000fe20000000000 */
[----:B--2---:R-:W-:-:S13]  /*0620*/  ISETP.NE.AND P0, PT, R2, 0x1, PT ;  /* 0x000000010200780c */ /* 0x004fda0003f05270 */
[----:B------:R-:W-:Y:S05]  /*0630*/  @P0 BRA `(.L_x_10) ;  /* 0x0000000000400947 */ /* 0x000fea0003800000 */
[----:B-1----:R-:W1:Y:S01]  /*0640*/  S2UR UR6, SR_CgaCtaId ;  /* 0x00000000000679c3 */ /* 0x002e620000008800 */
[----:B------:R-:W-:Y:S01]  /*0650*/  UMOV UR7, 0x400 ;  /* 0x0000040000077882 */ /* 0x000fe20000000000 */
[----:B------:R-:W-:Y:S01]  /*0660*/  UMOV UR5, 0x20 ;  /* 0x0000002000057882 */ /* 0x000fe20000000000 */
[----:B------:R-:W-:Y:S01]  /*0670*/  UMOV UR4, 0x80 ;  /* 0x0000008000047882 */ /* 0x000fe20000000000 */
[----:B------:R-:W-:-:S04]  /*0680*/  UIADD3 UR10, UPT, UPT, -UR5, 0x100000, URZ ;  /* 0x00100000050a7890 */ /* 0x000fc8000fffe1ff */
[----:B------:R-:W-:Y:S02]  /*0690*/  USHF.L.U32 UR11, UR10, 0xb, URZ ;  /* 0x0000000b0a0b7899 */ /* 0x000fe400080006ff */
[----:B------:R-:W-:Y:S02]  /*06a0*/  USHF.L.U32 UR10, UR10, 0x1, URZ ;  /* 0x000000010a0a7899 */ /* 0x000fe400080006ff */
[----:B------:R-:W-:-:S04]  /*06b0*/  UIADD3 UR4, UPT, UPT, -UR4, 0x100000, URZ ;  /* 0x0010000004047890 */ /* 0x000fc8000fffe1ff */
[----:B------:R-:W-:Y:S02]  /*06c0*/  USHF.L.U32 UR5, UR4, 0xb, URZ ;  /* 0x0000000b04057899 */ /* 0x000fe400080006ff */
[----:B------:R-:W-:Y:S01]  /*06d0*/  USHF.L.U32 UR4, UR4, 0x1, URZ ;  /* 0x0000000104047899 */ /* 0x000fe200080006ff */
[----:B------:R-:W-:Y:S01]  /*06e0*/  ELECT P0, URZ, PT ;  /* 0x0000000000ff782f */ /* 0x000fe20003800000 */
[----:B-1----:R-:W-:Y:S01]  /*06f0*/  ULEA UR6, UR6, UR7, 0x18 ;  /* 0x0000000706067291 */ /* 0x002fe2000f8ec0ff */
[----:B------:R-:W1:Y:S11]  /*0700*/  FENCE.VIEW.ASYNC.S ;  /* 0x00000000000073c6 */ /* 0x000e760000000000 */
[----:B-1----:R2:W1:Y:S01]  /*0710*/  SYNCS.EXCH.64 URZ, [UR6+0x20], UR10 ;  /* 0x0000200a06ff75b2 */ /* 0x0024620008000100 */
[----:B------:R2:W1:Y:S02]  /*0720*/  SYNCS.EXCH.64 URZ, [UR6+0x28], UR4 ;  /* 0x0000280406ff75b2 */ /* 0x0004640008000100 */
[----:B--2---:R-:W-:Y:S01]  /*0730*/  NOP ;  /* 0x0000000000007918 */ /* 0x004fe20000000000 */
.L_x_10:
[----:B------:R-:W2:Y:S01]  /*0740*/  SHFL.IDX PT, R2, R169, RZ, 0x1f ;  /* 0x00001fffa9027589 */ /* 0x000ea200000e0000 */
[----:B------:R-:W-:Y:S01]  /*0750*/  NOP ;  /* 0x0000000000007918 */ /* 0x000fe20000000000 */
[----:B--2---:R-:W-:-:S13]  /*0760*/  ISETP.NE.AND P0, PT, R2, 0x3, PT ;  /* 0x000000030200780c */ /* 0x004fda0003f05270 */
[----:B------:R-:W-:Y:S05]  /*0770*/  @P0 BRA `(.L_x_11) ;  /* 0x0000000000300947 */ /* 0x000fea0003800000 */
[----:B-1----:R-:W1:Y:S01]  /*0780*/  S2UR UR5, SR_CgaCtaId ;  /* 0x00000000000579c3 */ /* 0x002e620000008800 */
        /* <DEDUP_REMOVED lines=8> */
[----:B-1----:R2:W1:Y:S01]  /*0810*/  SYNCS.EXCH.64 URZ, [UR5+0x30], UR6 ;  /* 0x0000300605ff75b2 */ /* 0x0024620008000100 */
[----:B------:R2:W1:Y:S02]  /*0820*/  SYNCS.EXCH.64 URZ, [UR5+0x38], UR6 ;  /* 0x0000380605ff75b2 */ /* 0x0004640008000100 */
[----:B--2---:R-:W-:Y:S01]  /*0830*/  NOP ;  /* 0x0000000000007918 */ /* 0x004fe20000000000 */
.L_x_11:
[----:B------:R-:W2:Y:S01]  /*0840*/  SHFL.IDX PT, R2, R169, RZ, 0x1f ;  /* 0x00001fffa9027589 */ /* 0x000ea200000e0000 */
[----:B------:R-:W-:Y:S01]  /*0850*/  NOP ;  /* 0x0000000000007918 */ /* 0x000fe20000000000 */
[----:B--2---:R-:W-:-:S13]  /*0860*/  ISETP.NE.AND P0, PT, R2, 0x4, PT ;  /* 0x000000040200780c */ /* 0x004fda0003f05270 */
[----:B------:R-:W-:Y:S05]  /*0870*/  @P0 BRA `(.L_x_12) ;  /* 0x00000000004c0947 */ /* 0x000fea0003800000 */
[----:B-1----:R-:W1:Y:S01]  /*0880*/  S2UR UR5, SR_CgaCtaId ;  /* 0x00000000000579c3 */ /* 0x002e620000008800 */
[----:B------:R-:W-:Y:S01]  /*0890*/  UMOV UR7, 0x100 ;  /* 0x0000010000077882 */ /* 0x000fe20000000000 */
[----:B------:R-:W-:Y:S01]  /*08a0*/  UMOV UR6, 0x400 ;  /* 0x0000040000067882 */ /* 0x000fe20000000000 */
[----:B------:R-:W-:Y:S01]  /*08b0*/  USEL UR7, UR7, 0xe0, UP2 ;  /* 0x000000e007077887 */ /* 0x000fe20009000000 */
[----:B------:R-:W-:Y:S01]  /*08c0*/  UMOV UR4, 0x1 ;  /* 0x0000000100047882 */ /* 0x000fe20000000000 */
[----:B------:R-:W-:Y:S01]  /*08d0*/  ELECT P0, URZ, PT ;  /* 0x0000000000ff782f */ /* 0x000fe20003800000 */
[----:B------:R-:W-:-:S04]  /*08e0*/  UIADD3 UR10, UPT, UPT, -UR4, 0x100000, URZ ;  /* 0x00100000040a7890 */ /* 0x000fc8000fffe1ff */
[----:B------:R-:W-:Y:S02]  /*08f0*/  USHF.L.U32 UR11, UR10, 0xb, URZ ;  /* 0x0000000b0a0b7899 */ /* 0x000fe400080006ff */
[----:B------:R-:W-:Y:S02]  /*0900*/  USHF.L.U32 UR10, UR10, 0x1, URZ ;  /* 0x000000010a0a7899 */ /* 0x000fe400080006ff */
[----:B-1----:R-:W-:Y:S02]  /*0910*/  ULEA UR5, UR5, UR6, 0x18 ;  /* 0x0000000605057291 */ /* 0x002fe4000f8ec0ff */
[----:B------:R-:W-:-:S04]  /*0920*/  UIADD3 UR6, UPT, UPT, -UR7, 0x100000, URZ ;  /* 0x0010000007067890 */ /* 0x000fc8000fffe1ff */
[----:B------:R-:W-:Y:S02]  /*0930*/  USHF.L.U32 UR7, UR6, 0xb, URZ ;  /* 0x0000000b06077899 */ /* 0x000fe400080006ff */
[----:B------:R-:W-:Y:S01]  /*0940*/  USHF.L.U32 UR6, UR6, 0x1, URZ ;  /* 0x0000000106067899 */ /* 0x000fe200080006ff */
[----:B------:R-:W1:Y:S03]  /*0950*/  FENCE.VIEW.ASYNC.S ;  /* 0x00000000000073c6 */ /* 0x000e660000000000 */
[----:B-1----:R2:W1:Y:S08]  /*0960*/  SYNCS.EXCH.64 URZ, [UR5+0x40], UR10 ;  /* 0x0000400a05ff75b2 */ /* 0x0024700008000100 */
[----:B------:R2:W1:Y:S01]  /*0970*/  SYNCS.EXCH.64 URZ, [UR5+0x50], UR6 ;  /* 0x0000500605ff75b2 */ /* 0x0004620008000100 */
[----:B------:R2:W1:Y:S01]  /*0980*/  SYNCS.EXCH.64 URZ, [UR5+0x48], UR10 ;  /* 0x0000480a05ff75b2 */ /* 0x0004620008000100 */
[----:B------:R2:W1:Y:S02]  /*0990*/  SYNCS.EXCH.64 URZ, [UR5+0x58], UR6 ;  /* 0x0000580605ff75b2 */ /* 0x0004640008000100 */
[----:B--2---:R-:W-:Y:S01]  /*09a0*/  NOP ;  /* 0x0000000000007918 */ /* 0x004fe20000000000 */
.L_x_12:
        /* <DEDUP_REMOVED lines=18> */
[----:B------:R2:W1:Y:S01]  /*0ad0*/  SYNCS.EXCH.64 URZ, [UR6+0x80], UR4 ;  /* 0x0000800406ff75b2 */ /* 0x0004620008000100 */
[----:B------:R2:W1:Y:S01]  /*0ae0*/  SYNCS.EXCH.64 URZ, [UR6+0x68], UR10 ;  /* 0x0000680a06ff75b2 */ /* 0x0004620008000100 */
[----:B------:R2:W1:Y:S01]  /*0af0*/  SYNCS.EXCH.64 URZ, [UR6+0x88], UR4 ;  /* 0x0000880406ff75b2 */ /* 0x0004620008000100 */
[----:B------:R2:W1:Y:S01]  /*0b00*/  SYNCS.EXCH.64 URZ, [UR6+0x70], UR10 ;  /* 0x0000700a06ff75b2 */ /* 0x0004620008000100 */
[----:B------:R2:W1:Y:S01]  /*0b10*/  SYNCS.EXCH.64 URZ, [UR6+0x90], UR4 ;  /* 0x0000900406ff75b2 */ /* 0x0004620008000100 */
[----:B------:R2:W1:Y:S01]  /*0b20*/  SYNCS.EXCH.64 URZ, [UR6+0x78], UR10 ;  /* 0x0000780a06ff75b2 */ /* 0x0004620008000100 */
[----:B------:R2:W1:Y:S02]  /*0b30*/  SYNCS.EXCH.64 URZ, [UR6+0x98], UR4 ;  /* 0x0000980406ff75b2 */ /* 0x0004640008000100 */
[----:B--2---:R-:W-:Y:S01]  /*0b40*/  NOP ;  /* 0x0000000000007918 */ /* 0x004fe20000000000 */
.L_x_13:
        /* <DEDUP_REMOVED lines=14> */
[----:B------:R2:W1:Y:S01]  /*0c30*/  SYNCS.EXCH.64 URZ, [UR5+0xb0], UR6 ;  /* 0x0000b00605ff75b2 */ /* 0x0004620008000100 */
[----:B------:R2:W1:Y:S01]  /*0c40*/  SYNCS.EXCH.64 URZ, [UR5+0xa8], UR6 ;  /* 0x0000a80605ff75b2 */ /* 0x0004620008000100 */
[----:B------:R2:W1:Y:S02]  /*0c50*/  SYNCS.EXCH.64 URZ, [UR5+0xb8], UR6 ;  /* 0x0000b80605ff75b2 */ /* 0x0004640008000100 */
[----:B--2---:R-:W-:Y:S01]  /*0c60*/  NOP ;  /* 0x0000000000007918 */ /* 0x004fe20000000000 */
.L_x_14:
[----:B-1----:R-:W1:Y:S01]  /*0c70*/  S2UR UR5, SR_CTAID.X ;  /* 0x00000000000579c3 */ /* 0x002e620000002500 */
[----:B------:R-:W-:-:S05]  /*0c80*/  CS2R.32 R165, SR_CgaSize ;  /* 0x0000000000a57805 */ /* 0x000fca0000008a00 */
[----:B------:R-:W-:-:S05]  /*0c90*/  IMAD R165, R165, -0xa0, RZ ;  /* 0xffffff60a5a57824 */ /* 0x000fca00078e02ff */
[----:B------:R-:W-:-:S14]  /*0ca0*/  R2UR UR7, R165 ;  /* 0x00000000a50772ca */ /* 0x000fdc00000e0000 */
[----:B------:R-:W2:Y:S01]  /*0cb0*/  LDCU UR7, c[0x0][UR7+0x2b0] ;  /* 0x00005600070777ac */ /* 0x000ea20008000800 */
[----:B------:R-:W-:Y:S01]  /*0cc0*/  NOP ;  /* 0x0000000000007918 */ /* 0x000fe20000000000 */
[----:B------:R-:W-:-:S05]  /*0cd0*/  CS2R.32 R165, SR_CgaSize ;  /* 0x0000000000a57805 */ /* 0x000fca0000008a00 */
[----:B------:R-:W-:-:S05]  /*0ce0*/  IMAD R165, R165, -0xa0, RZ ;  /* 0xffffff60a5a57824 */ /* 0x000fca00078e02ff */
[----:B------:R-:W-:-:S14]  /*0cf0*/  R2UR UR6, R165 ;  /* 0x00000000a50672ca */ /* 0x000fdc00000e0000 */
[----:B------:R-:W3:Y:S01]  /*0d00*/  LDCU UR6, c[0x0][UR6+0x2b4] ;  /* 0x00005680060677ac */ /* 0x000ee20008000800 */
[----:B------:R-:W4:Y:S08]  /*0d10*/  S2UR UR4, SR_CTAID.Y ;  /* 0x00000000000479c3 */ /* 0x000f300000002600 */
[----:B------:R-:W3:Y:S01]  /*0d20*/  LDC R9, c[0x0][0xb24] ;  /* 0x0002c900ff097b82 */ /* 0x000ee20000000800 */
[----:B-1----:R-:W-:-:S02]  /*0d30*/  I2FP.F32.U32 R5, UR5 ;  /* 0x0000000500057c45 */ /* 0x002fc40008201000 */
[----:B------:R-:W-:-:S05]  /*0d40*/  CS2R.32 R3, SR_CgaSize ;  /* 0x0000000000037805 */ /* 0x000fca0000008a00 */
[----:B------:R-:W-:-:S06]  /*0d50*/  IMAD R3, R3, -0xa0, RZ ;  /* 0xffffff6003037824 */ /* 0x000fcc00078e02ff */
[----:B------:R-:W1:Y:S01]  /*0d60*/  LDC R3, c[0x0][R3+0x2a0] ;  /* 0x0000a80003037b82 */ /* 0x000e620000000800 */
[----:B------:R-:W-:Y:S01]  /*0d70*/  MOV R165, UR5 ;  /* 0x0000000500a57c02 */ /* 0x000fe20008000f00 */
[----:B--2---:R-:W-:Y:S01]  /*0d80*/  FMUL R5, R5, UR7 ;  /* 0x0000000705057c20 */ /* 0x004fe20008400000 */
[----:B----4-:R-:W-:Y:S02]  /*0d90*/  I2FP.F32.U32 R4, UR4 ;  /* 0x0000000400047c45 */ /* 0x010fe40008201000 */
[----:B------:R-:W-:-:S05]  /*0da0*/  CS2R.32 R2, SR_CgaSize ;  /* 0x0000000000027805 */ /* 0x000fca0000008a00 */
[----:B------:R-:W-:-:S06]  /*0db0*/  IMAD R2, R2, -0xa0, RZ ;  /* 0xffffff6002027824 */ /* 0x000fcc00078e02ff */
[----:B------:R-:W2:Y:S01]  /*0dc0*/  LDC R2, c[0x0][R2+0x2a4] ;  /* 0x0000a90002027b82 */ /* 0x000ea20000000800 */
[----:B------:R-:W4:Y:S01]  /*0dd0*/  F2I.U32.TRUNC.NTZ R154, R5 ;  /* 0x00000005009a7305 */ /* 0x000f22000020f000 */
[----:B------:R-:W-:Y:S01]  /*0de0*/  MOV R155, UR4 ;  /* 0x00000004009b7c02 */ /* 0x000fe20008000f00 */
[----:B---3--:R-:W-:-:S05]  /*0df0*/  FMUL R4, R4, UR6 ;  /* 0x0000000604047c20 */ /* 0x008fca0008400000 */
[----:B------:R-:W-:Y:S01]  /*0e00*/  BAR.SYNC.DEFER_BLOCKING 0x0 ;  /* 0x0000000000007b1d */ /* 0x000fe20000010000 */
[----:B------:R-:W-:-:S05]  /*0e10*/  ISETP.GE.AND P0, PT, R9, 0x1, PT ;  /* 0x000000010900780c */ /* 0x000fca0003f06270 */
[----:B------:R-:W3:Y:S02]  /*0e20*/  F2I.U32.TRUNC.NTZ R143, R4 ;  /* 0x00000004008f7305 */ /* 0x000ee4000020f000 */
[----:B------:R-:W2:Y:S01]  /*0e30*/  S2UR UR36, SR_CTAID.Z ;  /* 0x00000000002479c3 */ /* 0x000ea20000002700 */
[----:B----4-:R-:W-:-:S05]  /*0e40*/  IADD3 R154, PT, PT, -R154, RZ, RZ ;  /* 0x000000ff9a9a7210 */ /* 0x010fca0007ffe1ff */
[----:B-1----:R-:W-:Y:S01]  /*0e50*/  IMAD R154, R3, R154, UR5 ;  /* 0x00000005039a7e24 */ /* 0x002fe2000f8e029a */
[----:B---3--:R-:W-:-:S05]  /*0e60*/  IADD3 R143, PT, PT, -R143, RZ, RZ ;  /* 0x000000ff8f8f7210 */ /* 0x008fca0007ffe1ff */
[----:B--2---:R-:W-:Y:S01]  /*0e70*/  IMAD R143, R2, R143, UR4 ;  /* 0x00000004028f7e24 */ /* 0x004fe2000f8e028f */
[----:B------:R-:W-:Y:S06]  /*0e80*/  @!P0 BRA `(.L_x_15) ;  /* 0x0000000000b88947 */ /* 0x000fec0003800000 */
[----:B------:R-:W1:Y:S01]  /*0e90*/  LDC.64 R4, c[0x0][0xb18] ;  /* 0x0002c600ff047b82 */ /* 0x000e620000000a00 */
[----:B------:R-:W-:-:S07]  /*0ea0*/  ISETP.NE.AND P0, PT, R9, 0x1, PT ;  /* 0x000000010900780c */ /* 0x000fce0003f05270 */
[----:B------:R-:W2:Y:S08]  /*0eb0*/  LDC R10, c[0x0][0xb0c] ;  /* 0x0002c300ff0a7b82 */ /* 0x000eb00000000800 */
[----:B------:R-:W3:Y:S08]  /*0ec0*/  LDC R11, c[0x0][0x370] ;  /* 0x0000dc00ff0b7b82 */ /* 0x000ef00000000800 */
[----:B------:R-:W4:Y:S01]  /*0ed0*/  LDC R12, c[0x0][0x374] ;  /* 0x0000dd00ff0c7b82 */ /* 0x000f220000000800 */
[----:B-1----:R-:W-:-:S07]  /*0ee0*/  ISETP.NE.AND P1, PT, R4, 0x1, PT ;  /* 0x000000010400780c */ /* 0x002fce0003f25270 */
[----:B------:R-:W3:Y:S01]  /*0ef0*/  LDC.64 R6, c[0x0][0xb10] ;  /* 0x0002c400ff067b82 */ /* 0x000ee20000000a00 */
[----:B--2---:R-:W-:-:S07]  /*0f00*/  ISETP.NE.AND P2, PT, R10, 0x1, PT ;  /* 0x000000010a00780c */ /* 0x004fce0003f45270 */
[----:B------:R-:W1:Y:S08]  /*0f10*/  LDC R8, c[0x0][0xb20] ;  /* 0x0002c800ff087b82 */ /* 0x000e700000000800 */
[----:B------:R-:W2:Y:S01]  /*0f20*/  LDC.64 R2, c[0x0][0xb28] ;  /* 0x0002ca00ff027b82 */ /* 0x000ea20000000a00 */
[----:B----4-:R-:W-:-:S04]  /*0f30*/  IMAD.HI.U32 R13, R12, R5, RZ ;  /* 0x000000050c0d7227 */ /* 0x010fc800078e00ff */
[----:B------:R-:W-:-:S04]  /*0f40*/  IMAD.HI.U32 R5, R155, R5, RZ ;  /* 0x000000059b057227 */ /* 0x000fc800078e00ff */
[----:B---3--:R-:W-:-:S04]  /*0f50*/  IMAD.HI.U32 R14, R11, R6, RZ ;  /* 0x000000060b0e7227 */ /* 0x008fc800078e00ff */
[----:B------:R-:W-:Y:S01]  /*0f60*/  IMAD.HI.U32 R16, R165, R6, RZ ;  /* 0x00000006a5107227 */ /* 0x000fe200078e00ff */
[-C--:B------:R-:W-:Y:S02]  /*0f70*/  @P2 SHF.R.U32.HI R11, RZ, R7.reuse, R14 ;  /* 0x00000007ff0b2219 */ /* 0x080fe4000001160e */
[-C--:B-1----:R-:W-:Y:S02]  /*0f80*/  @P1 SHF.R.U32.HI R12, RZ, R8.reuse, R13 ;  /* 0x00000008ff0c1219 */ /* 0x082fe4000001160d */
[----:B------:R-:W-:Y:S02]  /*0f90*/  SHF.R.U32.HI R8, RZ, R8, R5 ;  /* 0x00000008ff087219 */ /* 0x000fe40000011605 */
[----:B------:R-:W-:Y:S02]  /*0fa0*/  SHF.R.U32.HI R16, RZ, R7, R16 ;  /* 0x00000007ff107219 */ /* 0x000fe40000011610 */
[----:B------:R-:W-:Y:S01]  /*0fb0*/  SEL R5, R155, R8, !P1 ;  /* 0x000000089b057207 */ /* 0x000fe20004800000 */
[----:B--2---:R-:W-:Y:S01]  /*0fc0*/  IMAD.HI.U32 R14, R12, R2, RZ ;  /* 0x000000020c0e7227 */ /* 0x004fe200078e00ff */
[----:B------:R-:W-:-:S03]  /*0fd0*/  SEL R7, R165, R16, !P2 ;  /* 0x00000010a5077207 */ /* 0x000fc60005000000 */
[----:B------:R-:W-:Y:S01]  /*0fe0*/  IMAD.HI.U32 R6, R11, R2, RZ ;  /* 0x000000020b067227 */ /* 0x000fe200078e00ff */
[----:B------:R-:W-:-:S04]  /*0ff0*/  @P0 SHF.R.U32.HI R12, RZ, R3, R14 ;  /* 0x00000003ff0c0219 */ /* 0x000fc8000001160e */
[----:B------:R-:W-:Y:S01]  /*1000*/  @P0 SHF.R.U32.HI R11, RZ, R3, R6 ;  /* 0x00000003ff0b0219 */ /* 0x000fe20000011606 */
[----:B------:R-:W-:-:S04]  /*1010*/  IMAD R12, R12, R9, RZ ;  /* 0x000000090c0c7224 */ /* 0x000fc800078e02ff */
[----:B------:R-:W-:Y:S01]  /*1020*/  IMAD R6, R11, R9, RZ ;  /* 0x000000090b067224 */ /* 0x000fe200078e02ff */
[----:B------:R-:W-:-:S04]  /*1030*/  ISETP.GE.AND P1, PT, R5, R12, PT ;  /* 0x0000000c0500720c */ /* 0x000fc80003f26270 */
[----:B------:R-:W-:Y:S01]  /*1040*/  ISETP.GE.OR P1, PT, R7, R6, P1 ;  /* 0x000000060700720c */ /* 0x000fe20000f26670 */
[----:B------:R-:W-:-:S05]  /*1050*/  IMAD.HI.U32 R6, R5, R2, RZ ;  /* 0x0000000205067227 */ /* 0x000fca00078e00ff */
[----:B------:R-:W-:-:S04]  /*1060*/  SHF.R.U32.HI R6, RZ, R3, R6 ;  /* 0x00000003ff067219 */ /* 0x000fc80000011606 */
[----:B------:R-:W-:-:S03]  /*1070*/  SEL R6, R5, R6, !P0 ;  /* 0x0000000605067207 */ /* 0x000fc60004000000 */
[----:B------:R-:W-:Y:S01]  /*1080*/  @!P1 IMAD.HI.U32 R8, R7, R2, RZ ;  /* 0x0000000207089227 */ /* 0x000fe200078e00ff */
[----:B------:R-:W-:-:S04]  /*1090*/  IADD3 R2, PT, PT, -R6, RZ, RZ ;  /* 0x000000ff06027210 */ /* 0x000fc80007ffe1ff */
[----:B------:R-:W-:Y:S01]  /*10a0*/  @!P1 SHF.R.U32.HI R8, RZ, R3, R8 ;  /* 0x00000003ff089219 */ /* 0x000fe20000011608 */
[----:B------:R-:W-:-:S03]  /*10b0*/  IMAD R2, R9, R2, R5 ;  /* 0x0000000209027224 */ /* 0x000fc600078e0205 */
[----:B------:R-:W-:Y:S02]  /*10c0*/  @!P1 SEL R3, R7, R8, !P0 ;  /* 0x0000000807039207 */ /* 0x000fe40004000000 */
[----:B------:R-:W-:-:S03]  /*10d0*/  IADD3 R8, PT, PT, -R5, RZ, RZ ;  /* 0x000000ff05087210 */ /* 0x000fc60007ffe1ff */
[--C-:B------:R-:W-:Y:S02]  /*10e0*/  @!P1 IMAD.IADD R6, R6, 0x1, -R3.reuse ;  /* 0x0000000106069824 */ /* 0x100fe400078e0a03 */
[----:B------:R-:W-:Y:S01]  /*10f0*/  @!P1 IMAD R3, R2, R11, R3 ;  /* 0x0000000b02039224 */ /* 0x000fe200078e0203 */
[----:B------:R-:W-:Y:S01]  /*1100*/  IADD3 R2, PT, PT, -R7, RZ, RZ ;  /* 0x000000ff07027210 */ /* 0x000fe20007ffe1ff */
[----:B------:R-:W-:Y:S02]  /*1110*/  @!P1 IMAD R5, R6, R9, R7 ;  /* 0x0000000906059224 */ /* 0x000fe400078e0207 */
[----:B------:R-:W-:Y:S02]  /*1120*/  IMAD R8, R4, R8, R155 ;  /* 0x0000000804087224 */ /* 0x000fe400078e029b */
[----:B------:R-:W-:Y:S02]  /*1130*/  @!P1 IMAD.MOV.U32 R7, RZ, RZ, R3 ;  /* 0x000000ffff079224 */ /* 0x000fe400078e0003 */
[----:B------:R-:W-:-:S02]  /*1140*/  IMAD R2, R10, R2, R165 ;  /* 0x000000020a027224 */ /* 0x000fc400078e02a5 */
[----:B------:R-:W-:Y:S02]  /*1150*/  IMAD R155, R5, R4, R8 ;  /* 0x00000004059b7224 */ /* 0x000fe400078e0208 */
[----:B------:R-:W-:Y:S02]  /*1160*/  IMAD R165, R7, R10, R2 ;  /* 0x0000000a07a57224 */ /* 0x000fe400078e0202 */
.L_x_15:
[----:B------:R-:W1:Y:S01]  /*1170*/  LDCU UR4, c[0x0][0xb30] ;  /* 0x00016600ff0477ac */ /* 0x000e620008000800 */
[----:B------:R-:W2:Y:S08]  /*1180*/  S2UR UR37, SR_CgaCtaId ;  /* 0x00000000002579c3 */ /* 0x000eb00000008800 */
[----:B------:R-:W3:Y:S01]  /*1190*/  LDC R72, c[0x0][0xb24] ;  /* 0x0002c900ff487b82 */ /* 0x000ee20000000800 */
[----:B-1----:R-:W-:-:S09]  /*11a0*/  UISETP.NE.AND UP1, UPT, UR4, 0x1, UPT ;  /* 0x000000010400788c */ /* 0x002fd2000bf25270 */
[----:B--2---:R-:W-:Y:S05]  /*11b0*/  BRA.U UP1, `(.L_x_16) ;  /* 0x0000000101407547 */ /* 0x004fea000b800000 */
[----:B------:R-:W1:Y:S08]  /*11c0*/  LDC.64 R4, c[0x0][0xb10] ;  /* 0x0002c400ff047b82 */ /* 0x000e700000000a00 */
[----:B------:R-:W2:Y:S08]  /*11d0*/  LDC.64 R2, c[0x0][0xb18] ;  /* 0x0002c600ff027b82 */ /* 0x000eb00000000a00 */
[----:B------:R-:W4:Y:S08]  /*11e0*/  LDC R6, c[0x0][0xb20] ;  /* 0x0002c800ff067b82 */ /* 0x000f300000000800 */
[----:B------:R-:W3:Y:S01]  /*11f0*/  LDC R8, c[0x0][0xb0c] ;  /* 0x0002c300ff087b82 */ /* 0x000ee20000000800 */
[----:B-1----:R-:W-:-:S05]  /*1200*/  IMAD.HI.U32 R4, R165, R4, RZ ;  /* 0x00000004a5047227 */ /* 0x002fca00078e00ff */
[----:B------:R-:W-:Y:S01]  /*1210*/  SHF.R.U32.HI R4, RZ, R5, R4 ;  /* 0x00000005ff047219 */ /* 0x000fe20000011604 */
[----:B--2---:R-:W-:Y:S01]  /*1220*/  IMAD.HI.U32 R3, R155, R3, RZ ;  /* 0x000000039b037227 */ /* 0x004fe200078e00ff */
[----:B------:R-:W-:-:S04]  /*1230*/  ISETP.NE.AND P0, PT, R2, 0x1, PT ;  /* 0x000000010200780c */ /* 0x000fc80003f05270 */
[----:B----4-:R-:W-:-:S04]  /*1240*/  SHF.R.U32.HI R6, RZ, R6, R3 ;  /* 0x00000006ff067219 */ /* 0x010fc80000011603 */
[----:B------:R-:W-:Y:S02]  /*1250*/  SEL R3, R155, R6, !P0 ;  /* 0x000000069b037207 */ /* 0x000fe40004000000 */
[----:B---3--:R-:W-:-:S04]  /*1260*/  ISETP.NE.AND P1, PT, R8, 0x1, PT ;  /* 0x000000010800780c */ /* 0x008fc80003f25270 */
[----:B------:R-:W-:-:S05]  /*1270*/  SEL R4, R165, R4, !P1 ;  /* 0x00000004a5047207 */ /* 0x000fca0004800000 */
[----:B------:R-:W-:Y:S02]  /*1280*/  IMAD.IADD R5, R3, 0x1, -R4 ;  /* 0x0000000103057824 */ /* 0x000fe400078e0a04 */
[----:B------:R-:W-:Y:S02]  /*1290*/  IMAD.IADD R3, R4, 0x1, -R3 ;  /* 0x0000000104037824 */ /* 0x000fe400078e0a03 */
[----:B------:R-:W-:Y:S02]  /*12a0*/  IMAD R165, R5, R8, R165 ;  /* 0x0000000805a57224 */ /* 0x000fe400078e02a5 */
[----:B------:R-:W-:-:S07]  /*12b0*/  IMAD R155, R3, R2, R155 ;  /* 0x00000002039b7224 */ /* 0x000fce00078e029b */
.L_x_16:
[----:B------:R-:W-:Y:S01]  /*12c0*/  BAR.SYNC.DEFER_BLOCKING 0x0 ;  /* 0x0000000000007b1d */ /* 0x000fe20000010000 */
[----:B------:R-:W-:Y:S01]  /*12d0*/  UISETP.NE.AND UP1, UPT, UR8, 0x2, UPT ;  /* 0x000000020800788c */ /* 0x000fe2000bf25270 */
[----:B------:R-:W-:Y:S02]  /*12e0*/  ISETP.NE.OR P5, PT, R0, 0x2, !P5 ;  /* 0x000000020000780c */ /* 0x000fe40006fa5670 */
[----:B------:R-:W-:-:S06]  /*12f0*/  LOP3.LUT R2, R166, 0x1f, RZ, 0xc0, !PT ;  /* 0x0000001fa6027812 */ /* 0x000fcc00078ec0ff */
[----:B------:R-:W-:Y:S05]  /*1300*/  BRA.U UP1, `(.L_x_17) ;  /* 0x0000001101147547 */ /* 0x000fea000b800000 */
[----:B------:R-:W1:Y:S01]  /*1310*/  LDCU UR13, c[0x0][0x38c] ;  /* 0x00007180ff0d77ac */ /* 0x000e620008000800 */
[----:B------:R-:W2:Y:S01]  /*1320*/  LDC R9, c[0x0][0x370] ;  /* 0x0000dc00ff097b82 */ /* 0x000ea20000000800 */
[----:B------:R-:W-:Y:S01]  /*1330*/  PLOP3.LUT P1, PT, PT, PT, UP2, 0x80, 0x8 ;  /* 0x000000000008781c */ /* 0x000fe20003f2f028 */
[----:B------:R-:W-:Y:S01]  /*1340*/  IMAD.MOV.U32 R15, RZ, RZ, 0x1 ;  /* 0x00000001ff0f7424 */ /* 0x000fe200078e00ff */
[----:B------:R-:W-:Y:S01]  /*1350*/  ISETP.EQ.OR P4, PT, R2, RZ, P5 ;  /* 0x000000ff0200720c */ /* 0x000fe20002f82670 */
[----:B------:R-:W-:Y:S01]  /*1360*/  IMAD.MOV.U32 R14, RZ, RZ, RZ ;  /* 0x000000ffff0e7224 */ /* 0x000fe200078e00ff */
[----:B------:R-:W-:Y:S02]  /*1370*/  PLOP3.LUT P1, PT, P1, PT, PT, 0x8, 0x80 ;  /* 0x000000000080781c */ /* 0x000fe40000f2e170 */
[----:B------:R-:W-:Y:S01]  /*1380*/  CS2R R12, SRZ ;  /* 0x00000000000c7805 */ /* 0x000fe2000001ff00 */
[----:B------:R-:W-:Y:S01]  /*1390*/  IMAD.MOV.U32 R10, RZ, RZ, 0x1 ;  /* 0x00000001ff0a7424 */ /* 0x000fe200078e00ff */
[----:B------:R-:W4:Y:S01]  /*13a0*/  LDC R0, c[0x0][0x374] ;  /* 0x0000dd00ff007b82 */ /* 0x000f220000000800 */
[----:B------:R-:W2:Y:S01]  /*13b0*/  LDCU.64 UR22, c[0x0][0x348] ;  /* 0x00006900ff1677ac */ /* 0x000ea20008000a00 */
[----:B------:R-:W-:Y:S01]  /*13c0*/  UMOV UR6, URZ ;  /* 0x000000ff00067c82 */ /* 0x000fe20008000000 */
[----:B-1----:R-:W-:-:S04]  /*13d0*/  UIADD3 UR5, UPT, UPT, UR13, 0x7f, URZ ;  /* 0x0000007f0d057890 */ /* 0x002fc8000fffe0ff */
[----:B------:R-:W-:-:S04]  /*13e0*/  USHF.R.S32.HI UR4, URZ, 0x1f, UR5 ;  /* 0x0000001fff047899 */ /* 0x000fc80008011405 */
[----:B------:R-:W-:-:S04]  /*13f0*/  ULEA.HI UR4, UR4, UR5, URZ, 0x7 ;  /* 0x0000000504047291 */ /* 0x000fc8000f8f38ff */
[----:B------:R-:W-:Y:S02]  /*1400*/  USHF.R.S32.HI UR15, URZ, 0x7, UR4 ;  /* 0x00000007ff0f7899 */ /* 0x000fe40008011404 */
[----:B------:R-:W-:Y:S02]  /*1410*/  UIADD3 UR4, UPT, UPT, UR13, -0x1, URZ ;  /* 0xffffffff0d047890 */ /* 0x000fe4000fffe0ff */
[----:B------:R-:W-:Y:S02]  /*1420*/  UISETP.LT.U32.AND UP0, UPT, UR15, 0x2, UPT ;  /* 0x000000020f00788c */ /* 0x000fe4000bf01070 */
[----:B------:R-:W-:Y:S02]  /*1430*/  UISETP.GE.U32.AND UP1, UPT, UR4, -0xff, UPT ;  /* 0xffffff010400788c */ /* 0x000fe4000bf26070 */
[----:B------:R-:W-:Y:S02]  /*1440*/  USEL UR14, UR15, 0x2, UP0 ;  /* 0x000000020f0e7887 */ /* 0x000fe40008000000 */
[----:B------:R-:W-:-:S02]  /*1450*/  UIADD3 UR13, UPT, UPT, UR13, 0xfe, URZ ;  /* 0x000000fe0d0d7890 */ /* 0x000fc4000fffe0ff */
[----:B------:R-:W-:Y:S02]  /*1460*/  UIADD3 UR5, UPT, UPT, UR14, -0x1, URZ ;  /* 0xffffffff0e057890 */ /* 0x000fe4000fffe0ff */
[----:B------:R-:W-:-:S03]  /*1470*/  UIADD3 UR7, UPT, UPT, UR15, -UR14, URZ ;  /* 0x8000000e0f077290 */ /* 0x000fc6000fffe0ff */
[----:B------:R-:W-:-:S04]  /*1480*/  @UP1 UIADD3 UR5, UPT, UPT, UR14, URZ, URZ ;  /* 0x000000ff0e051290 */ /* 0x000fc8000fffe0ff */
[----:B--2---:R-:W-:-:S12]  /*1490*/  UIADD3 UR5, UPT, UPT, UR5, 0x1, URZ ;  /* 0x0000000105057890 */ /* 0x004fd8000fffe0ff */
.L_x_35:
[----:B------:R-:W-:Y:S01]  /*14a0*/  UISETP.NE.AND UP0, UPT, UR37, URZ, UPT ;  /* 0x000000ff2500728c */ /* 0x000fe2000bf05270 */
[----:B------:R-:W1:Y:S08]  /*14b0*/  S2UR UR37, SR_CgaCtaId ;  /* 0x00000000002579c3 */ /* 0x000e700000008800 */
[----:B------:R-:W-:Y:S05]  /*14c0*/  BRA.U UP0, `(.L_x_18) ;  /* 0x0000000100347547 */ /* 0x000fea000b800000 */
[----:B------:R-:W2:Y:S01]  /*14d0*/  S2R R2, SR_CgaCtaId ;  /* 0x0000000000027919 */ /* 0x000ea20000008800 */
[----:B------:R-:W-:-:S04]  /*14e0*/  MOV R3, 0x400 ;  /* 0x0000040000037802 */ /* 0x000fc80000000f00 */
[----:B--2---:R-:W-:Y:S02]  /*14f0*/  LEA R3, R2, R3, 0x18 ;  /* 0x0000000302037211 */ /* 0x004fe400078ec0ff */
[----:B------:R-:W-:-:S03]  /*1500*/  SHF.L.U32 R2, R10, 0x1f, RZ ;  /* 0x0000001f0a027819 */ /* 0x000fc600000006ff */
[----:B------:R-:W-:-:S04]  /*1510*/  IMAD R3, R12, 0x8, R3 ;  /* 0x000000080c037824 */ /* 0x000fc800078e0203 */
[----:B------:R-:W2:Y:S02]  /*1520*/  SYNCS.PHASECHK.TRANS64.TRYWAIT P0, [R3+URZ+0xb0], R2 ;  /* 0x0000b002030075a7 */ /* 0x000ea400080011ff */
[----:B--2---:R-:W-:Y:S05]  /*1530*/  @!P0 BRA `(.L_x_19) ;  /* 0x0000005000a88947 */ /* 0x004fea0003800000 */
.L_x_93:
[----:B------:R-:W-:Y:S01]  /*1540*/  VIADD R12, R12, 0x1 ;  /* 0x000000010c0c7836 */ /* 0x000fe20000000000 */
[----:B------:R2:W-:Y:S04]  /*1550*/  SYNCS.ARRIVE.TRANS64.A1T0 RZ, [R3+URZ+0xa0], RZ ;  /* 0x0000a0ff03ff79a7 */ /* 0x0005e800081000ff */
[----:B------:R-:W-:-:S04]  /*1560*/  ISETP.NE.AND P0, PT, R12, 0x2, PT ;  /* 0x000000020c00780c */ /* 0x000fc80003f05270 */
[----:B------:R-:W-:Y:S02]  /*1570*/  SEL R12, R12, RZ, P0 ;  /* 0x000000ff0c0c7207 */ /* 0x000fe40000000000 */
[----:B--2---:R-:W-:-:S04]  /*1580*/  SEL R3, RZ, 0x1, P0 ;  /* 0x00000001ff037807 */ /* 0x004fc80000000000 */
[----:B------:R-:W-:-:S07]  /*1590*/  LOP3.LUT R10, R10, R3, RZ, 0x3c, !PT ;  /* 0x000000030a0a7212 */ /* 0x000fce00078e3cff */
.L_x_18:
[----:B------:R-:W-:Y:S01]  /*15a0*/  UMOV UR4, 0x400 ;  /* 0x0000040000047882 */ /* 0x000fe20000000000 */
[----:B------:R-:W-:Y:S01]  /*15b0*/  SHF.L.U32 R2, R15, 0x1f, RZ ;  /* 0x0000001f0f027819 */ /* 0x000fe200000006ff */
[----:B-1----:R-:W-:Y:S01]  /*15c0*/  ULEA UR4, UR37, UR4, 0x18 ;  /* 0x0000000425047291 */ /* 0x002fe2000f8ec0ff */
[----:B------:R-:W-:Y:S01]  /*15d0*/  R2UR UR35, R165 ;  /* 0x00000000a52372ca */ /* 0x000fe200000e0000 */
[----:B------:R-:W-:Y:S01]  /*15e0*/  UISETP.GE.U32.AND UP0, UPT, UR13, 0xff, UPT ;  /* 0x000000ff0d00788c */ /* 0x000fe2000bf06070 */
[----:B------:R-:W-:Y:S01]  /*15f0*/  R2UR UR11, R155 ;  /* 0x000000009b0b72ca */ /* 0x000fe200000e0000 */
[----:B------:R-:W-:Y:S01]  /*1600*/  ULEA UR8, UR6, UR4, 0x3 ;  /* 0x0000000406087291 */ /* 0x000fe2000f8e18ff */
[----:B------:R-:W-:-:S08]  /*1610*/  UMOV UR24, URZ ;  /* 0x000000ff00187c82 */ /* 0x000fd00008000000 */
[----:B------:R1:W2:Y:S01]  /*1620*/  SYNCS.PHASECHK.TRANS64.TRYWAIT P0, [UR8+0x10], R2 ;  /* 0x00001002ff0075a7 */ /* 0x0002a20008001108 */
[----:B------:R-:W-:Y:S02]  /*1630*/  USHF.L.U32 UR35, UR35, 0x7, URZ ;  /* 0x0000000723237899 */ /* 0x000fe400080006ff */
[----:B------:R-:W-:Y:S01]  /*1640*/  USHF.L.U32 UR11, UR11, 0x6, URZ ;  /* 0x000000060b0b7899 */ /* 0x000fe200080006ff */
[----:B------:R-:W-:Y:S11]  /*1650*/  BRA.U !UP0, `(.L_x_20) ;  /* 0x0000000108a87547 */ /* 0x000ff6000b800000 */
[----:B------:R-:W-:Y:S01]  /*1660*/  UMOV UR16, URZ ;  /* 0x000000ff00107c82 */ /* 0x000fe20008000000 */
[----:B------:R-:W-:-:S05]  /*1670*/  UMOV UR17, UR6 ;  /* 0x0000000600117c82 */ /* 0x000fca0008000000 */
.L_x_25:
[----:B-1----:R-:W-:Y:S01]  /*1680*/  ULEA UR33, UR17, UR4, 0x3 ;  /* 0x0000000411217291 */ /* 0x002fe2000f8e18ff */
[----:B--2---:R-:W-:Y:S01]  /*1690*/  @!P5 MOV R3, 0x6000 ;  /* 0x000060000003d802 */ /* 0x004fe20000000f00 */
[----:B--2---:R-:W-:Y:S10]  /*16a0*/  @P0 BRA `(.L_x_21) ;  /* 0x00000000000c0947 */ /* 0x004ff40003800000 */
[----:B------:R-:W-:-:S04]  /*16b0*/  SHF.L.U32 R5, R15, 0x1f, RZ ;  /* 0x0000001f0f057819 */ /* 0x000fc800000006ff */
[----:B------:R-:W2:Y:S02]  /*16c0*/  SYNCS.PHASECHK.TRANS64.TRYWAIT P0, [UR33+0x10], R5 ;  /* 0x00001005ff0075a7 */ /* 0x000ea40008001121 */
[----:B--2---:R-:W-:Y:S05]  /*16d0*/  @!P0 BRA `(.L_x_22) ;  /* 0x0000005000548947 */ /* 0x004fea0003800000 */
.L_x_21:
[----:B------:R2:W-:Y:S01]  /*16e0*/  @!P5 SYNCS.ARRIVE.TRANS64 RZ, [UR33], R3 ;  /* 0x00000003ffffd9a7 */ /* 0x0005e20008000021 */
[----:B------:R-:W-:Y:S04]  /*16f0*/  BSSY.RECONVERGENT B0, `(.L_x_23) ;  /* 0x0000003000007945 */ /* 0x000fe80003800200 */
[----:B------:R-:W-:Y:S05]  /*1700*/  @P4 BRA `(.L_x_24) ;  /* 0x0000000000044947 */ /* 0x000fea0003800000 */
[----:B------:R-:W-:Y:S05]  /*1710*/  BPT.TRAP 0x1 ;  /* 0x000000040000795c */ /* 0x000fea0000300000 */
.L_x_24:
[----:B------:R-:W-:Y:S05]  /*1720*/  BSYNC.RECONVERGENT B0 ;  /* 0x0000000000007941 */ /* 0x000fea0003800200 */
.L_x_23:
[----:B------:R-:W-:Y:S02]  /*1730*/  UIADD3 UR6, UPT, UPT, UR17, 0x1, URZ ;  /* 0x0000000111067890 */ /* 0x000fe4000fffe0ff */
[----:B------:R-:W-:Y:S02]  /*1740*/  ULEA UR32, UR17, UR4, 0xe ;  /* 0x0000000411207291 */ /* 0x000fe4000f8e70ff */
[----:B------:R-:W-:Y:S02]  /*1750*/  UISETP.NE.AND UP0, UPT, UR6, 0x2, UPT ;  /* 0x000000020600788c */ /* 0x000fe4000bf05270 */
[----:B------:R-:W-:Y:S02]  /*1760*/  UIADD3 UR26, UP1, UPT, UR22, 0x80, URZ ;  /* 0x00000080161a7890 */ /* 0x000fe4000ff3e0ff */
[----:B------:R-:W-:Y:S02]  /*1770*/  USEL UR9, URZ, 0x1, UP0 ;  /* 0x00000001ff097887 */ /* 0x000fe40008000000 */
[----:B------:R-:W-:-:S02]  /*1780*/  USEL UR6, UR6, URZ, UP0 ;  /* 0x000000ff06067287 */ /* 0x000fc40008000000 */
[----:B------:R-:W-:Y:S02]  /*1790*/  UIADD3 UR20, UP0, UPT, UR22, 0x180, URZ ;  /* 0x0000018016147890 */ /* 0x000fe4000ff1e0ff */
[----:B------:R-:W-:Y:S01]  /*17a0*/  ULEA UR8, UR6, UR4, 0x3 ;  /* 0x0000000406087291 */ /* 0x000fe2000f8e18ff */
[----:B------:R-:W-:Y:S01]  /*17b0*/  LOP3.LUT R15, R15, UR9, RZ, 0x3c, !PT ;  /* 0x000000090f0f7c12 */ /* 0x000fe2000f8e3cff */
[----:B------:R-:W-:Y:S02]  /*17c0*/  USHF.L.U32 UR34, UR16, 0x7, URZ ;  /* 0x0000000710227899 */ /* 0x000fe400080006ff */
[----:B------:R-:W-:Y:S01]  /*17d0*/  UIADD3.X UR27, UPT, UPT, URZ, UR23, URZ, UP1, !UPT ;  /* 0x00000017ff1b7290 */ /* 0x000fe20008ffe4ff */
[----:B-1----:R-:W-:Y:S01]  /*17e0*/  SHF.L.U32 R2, R15, 0x1f, RZ ;  /* 0x0000001f0f027819 */ /* 0x002fe200000006ff */
[----:B------:R-:W-:Y:S02]  /*17f0*/  UIADD3 UR32, UPT, UPT, UR32, 0x4400, URZ ;  /* 0x0000440020207890 */ /* 0x000fe4000fffe0ff */
[----:B------:R-:W-:Y:S01]  /*1800*/  UIADD3.X UR21, UPT, UPT, URZ, UR23, URZ, UP0, !UPT ;  /* 0x00000017ff157290 */ /* 0x000fe200087fe4ff */
[----:B------:R1:W1:Y:S01]  /*1810*/  SYNCS.PHASECHK.TRANS64.TRYWAIT P0, [UR8+0x10], R2 ;  /* 0x00001002ff0075a7 */ /* 0x0002620008001108 */
[----:B------:R-:W-:Y:S01]  /*1820*/  ULEA UR8, UR17, UR4, 0xd ;  /* 0x0000000411087291 */ /* 0x000fe2000f8e68ff */
[----:B------:R-:W-:Y:S01]  /*1830*/  UMOV UR18, 0x0 ;  /* 0x0000000000127882 */ /* 0x000fe20000000000 */
[----:B------:R-:W-:-:S02]  /*1840*/  UMOV UR19, 0x10000000 ;  /* 0x1000000000137882 */ /* 0x000fc40000000000 */
[----:B------:R-:W-:Y:S01]  /*1850*/  UIADD3 UR8, UPT, UPT, UR8, 0xc400, URZ ;  /* 0x0000c40008087890 */ /* 0x000fe2000fffe0ff */
[----:B------:R1:W-:Y:S01]  /*1860*/  UTMALDG.3D [UR32], [UR26], desc[UR18] ;  /* 0x000012201a0075b4 */ /* 0x0003e20008011000 */
[----:B------:R-:W-:Y:S01]  /*1870*/  UMOV UR12, UR36 ;  /* 0x00000024000c7c82 */ /* 0x000fe20008000000 */
[----:B------:R-:W-:Y:S01]  /*1880*/  UMOV UR9, UR33 ;  /* 0x0000002100097c82 */ /* 0x000fe20008000000 */
[----:B------:R-:W-:Y:S01]  /*1890*/  UMOV UR10, UR34 ;  /* 0x00000022000a7c82 */ /* 0x000fe20008000000 */
[----:B------:R-:W-:Y:S01]  /*18a0*/  UIADD3 UR16, UPT, UPT, UR16, 0x1, URZ ;  /* 0x0000000110107890 */ /* 0x000fe2000fffe0ff */
[----:B------:R-:W-:Y:S01]  /*18b0*/  UMOV UR24, UR5 ;  /* 0x0000000500187c82 */ /* 0x000fe20008000000 */
[----:B------:R-:W-:Y:S02]  /*18c0*/  UMOV UR17, UR6 ;  /* 0x0000000600117c82 */ /* 0x000fe40008000000 */
[----:B------:R1:W-:Y:S01]  /*18d0*/  UTMALDG.3D [UR8], [UR20], desc[UR18] ;  /* 0x00001208140075b4 */ /* 0x0003e20008011000 */
[----:B------:R-:W-:-:S09]  /*18e0*/  UISETP.NE.AND UP0, UPT, UR16, UR5, UPT ;  /* 0x000000051000728c */ /* 0x000fd2000bf05270 */
[----:B------:R-:W-:Y:S05]  /*18f0*/  BRA.U UP0, `(.L_x_25) ;  /* 0xfffffffd00607547 */ /* 0x000fea000b83ffff */
.L_x_20:
[----:B-1----:R-:W-:Y:S01]  /*1900*/  ULEA UR8, UR6, UR4, 0x3 ;  /* 0x0000000406087291 */ /* 0x002fe2000f8e18ff */
[----:B------:R-:W-:Y:S01]  /*1910*/  SHF.L.U32 R2, R15, 0x1f, RZ ;  /* 0x0000001f0f027819 */ /* 0x000fe200000006ff */
[----:B------:R-:W-:Y:S01]  /*1920*/  @!P1 SYNCS.ARRIVE.TRANS64.A1T0 RZ, [UR4+0x38], RZ ;  /* 0x000038ffffff99a7 */ /* 0x000fe20008100004 */
[----:B------:R-:W-:-:S06]  /*1930*/  UISETP.GT.AND UP0, UPT, UR15, UR14, UPT ;  /* 0x0000000e0f00728c */ /* 0x000fcc000bf04270 */
[----:B--2---:R1:W2:Y:S03]  /*1940*/  SYNCS.PHASECHK.TRANS64.TRYWAIT P0, [UR8+0x10], R2 ;  /* 0x00001002ff0075a7 */ /* 0x0042a60008001108 */
[----:B------:R-:W-:Y:S05]  /*1950*/  BRA.U !UP0, `(.L_x_26) ;  /* 0x0000000108ac7547 */ /* 0x000fea000b800000 */
[----:B------:R-:W-:Y:S01]  /*1960*/  UIADD3 UR21, UPT, UPT, UR7, UR24, URZ ;  /* 0x0000001807157290 */ /* 0x000fe2000fffe0ff */
[----:B------:R-:W-:-:S11]  /*1970*/  UMOV UR25, UR6 ;  /* 0x0000000600197c82 */ /* 0x000fd60008000000 */
.L_x_31:
[----:B-1----:R-:W-:Y:S01]  /*1980*/  ULEA UR17, UR25, UR4, 0x3 ;  /* 0x0000000419117291 */ /* 0x002fe2000f8e18ff */
[----:B--2---:R-:W-:Y:S01]  /*1990*/  @!P5 MOV R3, 0x6000 ;  /* 0x000060000003d802 */ /* 0x004fe20000000f00 */
[----:B--2---:R-:W-:Y:S10]  /*19a0*/  @P0 BRA `(.L_x_27) ;  /* 0x00000000000c0947 */ /* 0x004ff40003800000 */
[----:B------:R-:W-:-:S04]  /*19b0*/  SHF.L.U32 R5, R15, 0x1f, RZ ;  /* 0x0000001f0f057819 */ /* 0x000fc800000006ff */
[----:B------:R-:W2:Y:S02]  /*19c0*/  SYNCS.PHASECHK.TRANS64.TRYWAIT P0, [UR17+0x10], R5 ;  /* 0x00001005ff0075a7 */ /* 0x000ea40008001111 */
[----:B--2---:R-:W-:Y:S05]  /*19d0*/  @!P0 BRA `(.L_x_28) ;  /* 0x0000004c00ac8947 */ /* 0x004fea0003800000 */
.L_x_27:
[----:B------:R2:W-:Y:S01]  /*19e0*/  @!P5 SYNCS.ARRIVE.TRANS64 RZ, [UR17], R3 ;  /* 0x00000003ffffd9a7 */ /* 0x0005e20008000011 */
[----:B------:R-:W-:Y:S04]  /*19f0*/  BSSY.RECONVERGENT B0, `(.L_x_29) ;  /* 0x0000003000007945 */ /* 0x000fe80003800200 */
[----:B------:R-:W-:Y:S05]  /*1a00*/  @P4 BRA `(.L_x_30) ;  /* 0x0000000000044947 */ /* 0x000fea0003800000 */
[----:B------:R-:W-:Y:S05]  /*1a10*/  BPT.TRAP 0x1 ;  /* 0x000000040000795c */ /* 0x000fea0000300000 */
.L_x_30:
[----:B------:R-:W-:Y:S05]  /*1a20*/  BSYNC.RECONVERGENT B0 ;  /* 0x0000000000007941 */ /* 0x000fea0003800200 */
.L_x_29:
        /* <DEDUP_REMOVED lines=10> */
[----:B------:R-:W-:Y:S01]  /*1ad0*/  UIADD3 UR16, UPT, UPT, UR16, 0x4400, URZ ;  /* 0x0000440010107890 */ /* 0x000fe2000fffe0ff */
[----:B-1----:R-:W-:Y:S01]  /*1ae0*/  SHF.L.U32 R2, R15, 0x1f, RZ ;  /* 0x0000001f0f027819 */ /* 0x002fe200000006ff */
[----:B------:R-:W-:Y:S02]  /*1af0*/  UIADD3.X UR31, UPT, UPT, URZ, UR23, URZ, UP1, !UPT ;  /* 0x00000017ff1f7290 */ /* 0x000fe40008ffe4ff */
[----:B------:R-:W-:Y:S01]  /*1b00*/  UIADD3.X UR29, UPT, UPT, URZ, UR23, URZ, UP0, !UPT ;  /* 0x00000017ff1d7290 */ /* 0x000fe200087fe4ff */
[----:B------:R1:W1:Y:S01]  /*1b10*/  SYNCS.PHASECHK.TRANS64.TRYWAIT P0, [UR8+0x10], R2 ;  /* 0x00001002ff0075a7 */ /* 0x0002620008001108 */
[----:B------:R-:W-:Y:S01]  /*1b20*/  ULEA UR8, UR25, UR4, 0xd ;  /* 0x0000000419087291 */ /* 0x000fe2000f8e68ff */
[----:B------:R-:W-:Y:S01]  /*1b30*/  UMOV UR26, 0x0 ;  /* 0x00000000001a7882 */ /* 0x000fe20000000000 */
[----:B------:R-:W-:-:S02]  /*1b40*/  UMOV UR27, 0x10000000 ;  /* 0x10000000001b7882 */ /* 0x000fc40000000000 */
[----:B------:R-:W-:Y:S01]  /*1b50*/  UIADD3 UR8, UPT, UPT, UR8, 0xc400, URZ ;  /* 0x0000c40008087890 */ /* 0x000fe2000fffe0ff */
[----:B------:R-:W-:Y:S01]  /*1b60*/  UMOV UR19, UR35 ;  /* 0x0000002300137c82 */ /* 0x000fe20008000000 */
[----:B------:R-:W-:Y:S01]  /*1b70*/  UMOV UR20, UR36 ;  /* 0x0000002400147c82 */ /* 0x000fe20008000000 */
[----:B------:R-:W-:Y:S01]  /*1b80*/  UMOV UR12, UR36 ;  /* 0x00000024000c7c82 */ /* 0x000fe20008000000 */
[----:B------:R-:W-:Y:S01]  /*1b90*/  UMOV UR9, UR17 ;  /* 0x0000001100097c82 */ /* 0x000fe20008000000 */
[----:B------:R-:W-:Y:S01]  /*1ba0*/  UMOV UR10, UR18 ;  /* 0x00000012000a7c82 */ /* 0x000fe20008000000 */
[----:B------:R1:W-:Y:S01]  /*1bb0*/  UTMALDG.3D [UR16], [UR30], desc[UR26] ;  /* 0x00001a101e0075b4 */ /* 0x0003e20008011000 */
[----:B------:R-:W-:Y:S01]  /*1bc0*/  UIADD3 UR24, UPT, UPT, UR24, 0x1, URZ ;  /* 0x0000000118187890 */ /* 0x000fe2000fffe0ff */
[----:B------:R-:W-:-:S03]  /*1bd0*/  UMOV UR25, UR6 ;  /* 0x0000000600197c82 */ /* 0x000fc60008000000 */
[----:B------:R-:W-:Y:S01]  /*1be0*/  UISETP.NE.AND UP0, UPT, UR24, UR21, UPT ;  /* 0x000000151800728c */ /* 0x000fe2000bf05270 */
[----:B------:R1:W-:Y:S08]  /*1bf0*/  UTMALDG.3D [UR8], [UR28], desc[UR26] ;  /* 0x00001a081c0075b4 */ /* 0x0003f00008011000 */
[----:B------:R-:W-:Y:S05]  /*1c00*/  BRA.U UP0, `(.L_x_31) ;  /* 0xfffffffd005c7547 */ /* 0x000fea000b83ffff */
.L_x_26:
[C---:B-1----:R-:W-:Y:S01]  /*1c10*/  LEA R2, R14.reuse, UR4, 0x3 ;  /* 0x000000040e027c11 */ /* 0x042fe2000f8e18ff */
[----:B------:R-:W-:Y:S01]  /*1c20*/  NOP ;  /* 0x0000000000007918 */ /* 0x000fe20000000000 */
[----:B--2---:R-:W-:Y:S02]  /*1c30*/  SHF.L.U32 R3, R13, 0x1f, RZ ;  /* 0x0000001f0d037819 */ /* 0x004fe400000006ff */
[----:B------:R-:W-:Y:S02]  /*1c40*/  LEA R4, R14, UR4, 0x4 ;  /* 0x000000040e047c11 */ /* 0x000fe4000f8e20ff */
[----:B------:R-:W1:Y:S02]  /*1c50*/  SYNCS.PHASECHK.TRANS64.TRYWAIT P0, [R2+URZ+0x40], R3 ;  /* 0x00004003020075a7 */ /* 0x000e6400080011ff */
[----:B-1----:R-:W-:Y:S05]  /*1c60*/  @!P0 BRA `(.L_x_32) ;  /* 0x0000004c00208947 */ /* 0x002fea0003800000 */
.L_x_96:
[----:B------:R-:W2:Y:S01]  /*1c70*/  LDS.128 R4, [R4+0xd0] ;  /* 0x0000d00004047984 */ /* 0x000ea20000000c00 */
[----:B---3--:R-:W-:Y:S01]  /*1c80*/  ISETP.GE.AND P0, PT, R72, 0x1, PT ;  /* 0x000000014800780c */ /* 0x008fe20003f06270 */
[----:B-1----:R-:W-:Y:S01]  /*1c90*/  VIADD R2, R2, 0x50 ;  /* 0x0000005002027836 */ /* 0x002fe20000000000 */
[----:B------:R-:W-:Y:S01]  /*1ca0*/  @!PT LDS RZ, [RZ] ;  /* 0x00000000fffff984 */ /* 0x000fe20000000800 */
[----:B------:R-:W-:Y:S01]  /*1cb0*/  @!PT LDS RZ, [RZ] ;  /* 0x00000000fffff984 */ /* 0x000fe20000000800 */
[----:B------:R-:W-:Y:S01]  /*1cc0*/  @!PT LDS RZ, [RZ] ;  /* 0x00000000fffff984 */ /* 0x000fe20000000800 */
[----:B------:R-:W-:Y:S01]  /*1cd0*/  @!PT LDS RZ, [RZ] ;  /* 0x00000000fffff984 */ /* 0x000fe20000000800 */
[----:B------:R1:W-:Y:S06]  /*1ce0*/  MEMBAR.ALL.CTA ;  /* 0x0000000000007992 */ /* 0x0003ec0000008000 */
[----:B-1----:R-:W1:Y:S01]  /*1cf0*/  FENCE.VIEW.ASYNC.S ;  /* 0x00000000000073c6 */ /* 0x002e620000000000 */
[----:B------:R-:W-:-:S04]  /*1d00*/  PRMT R2, RZ, 0x654, R2 ;  /* 0x00000654ff027816 */ /* 0x000fc80000000002 */
[----:B-1----:R1:W-:Y:S01]  /*1d10*/  SYNCS.ARRIVE.TRANS64.RED.A1T0 RZ, [R2+URZ], RZ ;  /* 0x000000ff02ff79a7 */ /* 0x0023e200081004ff */
[----:B--2---:R-:W-:-:S13]  /*1d20*/  LOP3.LUT P2, RZ, R6, 0x1, RZ, 0xc0, !PT ;  /* 0x0000000106ff7812 */ /* 0x004fda000784c0ff */
[----:B------:R-:W-:Y:S01]  /*1d30*/  @P2 SHF.R.U32.HI R3, RZ, 0x10, R5 ;  /* 0x00000010ff032819 */ /* 0x000fe20000011605 */
[----:B------:R-:W-:Y:S01]  /*1d40*/  VOTEU.ANY UP0, P2 ;  /* 0x0000000000ff7886 */ /* 0x000fe20001000100 */
[----:B------:R-:W-:Y:S02]  /*1d50*/  @P2 MOV R11, R4 ;  /* 0x00000004000b2202 */ /* 0x000fe40000000f00 */
[----:B------:R-:W-:Y:S02]  /*1d60*/  @P2 R2UR.BROADCAST UR8, R3 ;  /* 0x00000000030822ca */ /* 0x000fe400008e0000 */
[----:B------:R-:W-:-:S11]  /*1d70*/  @P2 LOP3.LUT R8, R5, 0xffff, RZ, 0xc0, !PT ;  /* 0x0000ffff05082812 */ /* 0x000fd600078ec0ff */
[----:B------:R-:W-:Y:S01]  /*1d80*/  @UP0 UMOV UR36, UR8 ;  /* 0x0000000800240c82 */ /* 0x000fe20008000000 */
[----:B-1----:R-:W-:Y:S05]  /*1d90*/  @!P0 BRA `(.L_x_33) ;  /* 0x0000000000b88947 */ /* 0x002fea0003800000 */
[----:B------:R-:W4:Y:S01]  /*1da0*/  LDC.64 R4, c[0x0][0xb18] ;  /* 0x0002c600ff047b82 */ /* 0x000f220000000a00 */
[----:B------:R-:W-:-:S07]  /*1db0*/  ISETP.NE.AND P3, PT, R72, 0x1, PT ;  /* 0x000000014800780c */ /* 0x000fce0003f65270 */
[----:B------:R-:W1:Y:S08]  /*1dc0*/  LDC.64 R6, c[0x0][0xb10] ;  /* 0x0002c400ff067b82 */ /* 0x000e700000000a00 */
[----:B------:R-:W2:Y:S08]  /*1dd0*/  LDC R16, c[0x0][0xb20] ;  /* 0x0002c800ff107b82 */ /* 0x000eb00000000800 */
[----:B------:R-:W3:Y:S01]  /*1de0*/  LDC R18, c[0x0][0xb0c] ;  /* 0x0002c300ff127b82 */ /* 0x000ee20000000800 */
[----:B----4-:R-:W-:Y:S01]  /*1df0*/  IMAD.HI.U32 R17, R0, R5, RZ ;  /* 0x0000000500117227 */ /* 0x010fe200078e00ff */
[----:B------:R-:W-:-:S03]  /*1e00*/  ISETP.NE.AND P0, PT, R4, 0x1, PT ;  /* 0x000000010400780c */ /* 0x000fc60003f05270 */
[----:B------:R-:W-:-:S03]  /*1e10*/  IMAD.HI.U32 R5, R8, R5, RZ ;  /* 0x0000000508057227 */ /* 0x000fc600078e00ff */
[----:B------:R-:W4:Y:S01]  /*1e20*/  LDC.64 R2, c[0x0][0xb28] ;  /* 0x0002ca00ff027b82 */ /* 0x000f220000000a00 */
[----:B-1----:R-:W-:-:S04]  /*1e30*/  IMAD.HI.U32 R20, R9, R6, RZ ;  /* 0x0000000609147227 */ /* 0x002fc800078e00ff */
[----:B------:R-:W-:Y:S01]  /*1e40*/  IMAD.HI.U32 R22, R11, R6, RZ ;  /* 0x000000060b167227 */ /* 0x000fe200078e00ff */
[----:B------:R-:W-:Y:S02]  /*1e50*/  SHF.R.U32.HI R20, RZ, R7, R20 ;  /* 0x00000007ff147219 */ /* 0x000fe40000011614 */
[-C--:B--2---:R-:W-:Y:S02]  /*1e60*/  SHF.R.U32.HI R17, RZ, R16.reuse, R17 ;  /* 0x00000010ff117219 */ /* 0x084fe40000011611 */
[----:B------:R-:W-:Y:S02]  /*1e70*/  SHF.R.U32.HI R5, RZ, R16, R5 ;  /* 0x00000010ff057219 */ /* 0x000fe40000011605 */
[----:B------:R-:W-:Y:S02]  /*1e80*/  SEL R17, R0, R17, !P0 ;  /* 0x0000001100117207 */ /* 0x000fe40004000000 */
[----:B------:R-:W-:Y:S02]  /*1e90*/  SHF.R.U32.HI R22, RZ, R7, R22 ;  /* 0x00000007ff167219 */ /* 0x000fe40000011616 */
[----:B---3--:R-:W-:-:S02]  /*1ea0*/  ISETP.NE.AND P1, PT, R18, 0x1, PT ;  /* 0x000000011200780c */ /* 0x008fc40003f25270 */
[----:B------:R-:W-:Y:S02]  /*1eb0*/  SEL R5, R8, R5, !P0 ;  /* 0x0000000508057207 */ /* 0x000fe40004000000 */
[----:B------:R-:W-:Y:S02]  /*1ec0*/  SEL R19, R9, R20, !P1 ;  /* 0x0000001409137207 */ /* 0x000fe40004800000 */
[----:B------:R-:W-:Y:S01]  /*1ed0*/  SEL R7, R11, R22, !P1 ;  /* 0x000000160b077207 */ /* 0x000fe20004800000 */
[----:B----4-:R-:W-:-:S04]  /*1ee0*/  IMAD.HI.U32 R20, R17, R2, RZ ;  /* 0x0000000211147227 */ /* 0x010fc800078e00ff */
[----:B------:R-:W-:Y:S01]  /*1ef0*/  IMAD.HI.U32 R6, R19, R2, RZ ;  /* 0x0000000213067227 */ /* 0x000fe200078e00ff */
[----:B------:R-:W-:-:S04]  /*1f00*/  @P3 SHF.R.U32.HI R17, RZ, R3, R20 ;  /* 0x00000003ff113219 */ /* 0x000fc80000011614 */
[----:B------:R-:W-:Y:S01]  /*1f10*/  @P3 SHF.R.U32.HI R19, RZ, R3, R6 ;  /* 0x00000003ff133219 */ /* 0x000fe20000011606 */
[----:B------:R-:W-:-:S04]  /*1f20*/  IMAD R17, R72, R17, RZ ;  /* 0x0000001148117224 */ /* 0x000fc800078e02ff */
[----:B------:R-:W-:Y:S01]  /*1f30*/  IMAD R6, R72, R19, RZ ;  /* 0x0000001348067224 */ /* 0x000fe200078e02ff */
[C---:B------:R-:W-:Y:S02]  /*1f40*/  ISETP.GE.AND P0, PT, R5.reuse, R17, PT ;  /* 0x000000110500720c */ /* 0x040fe40003f06270 */
[----:B------:R-:W-:Y:S02]  /*1f50*/  IADD3 R17, PT, PT, -R5, RZ, RZ ;  /* 0x000000ff05117210 */ /* 0x000fe40007ffe1ff */
[----:B------:R-:W-:Y:S01]  /*1f60*/  ISETP.GE.OR P0, PT, R7, R6, P0 ;  /* 0x000000060700720c */ /* 0x000fe20000706670 */
[----:B------:R-:W-:-:S04]  /*1f70*/  IMAD.HI.U32 R6, R5, R2, RZ ;  /* 0x0000000205067227 */ /* 0x000fc800078e00ff */
[----:B------:R-:W-:Y:S01]  /*1f80*/  IMAD R8, R4, R17, R8 ;  /* 0x0000001104087224 */ /* 0x000fe200078e0208 */
[----:B------:R-:W-:-:S04]  /*1f90*/  SHF.R.U32.HI R6, RZ, R3, R6 ;  /* 0x00000003ff067219 */ /* 0x000fc80000011606 */
[----:B------:R-:W-:-:S03]  /*1fa0*/  SEL R6, R5, R6, !P3 ;  /* 0x0000000605067207 */ /* 0x000fc60005800000 */
[----:B------:R-:W-:-:S04]  /*1fb0*/  @!P0 IMAD.HI.U32 R16, R7, R2, RZ ;  /* 0x0000000207108227 */ /* 0x000fc800078e00ff */
[----:B------:R-:W-:Y:S01]  /*1fc0*/  IMAD.MOV R2, RZ, RZ, -R6 ;  /* 0x000000ffff027224 */ /* 0x000fe200078e0a06 */
[----:B------:R-:W-:-:S03]  /*1fd0*/  @!P0 SHF.R.U32.HI R16, RZ, R3, R16 ;  /* 0x00000003ff108219 */ /* 0x000fc60000011610 */
[----:B------:R-:W-:Y:S01]  /*1fe0*/  IMAD R2, R72, R2, R5 ;  /* 0x0000000248027224 */ /* 0x000fe200078e0205 */
[----:B------:R-:W-:-:S05]  /*1ff0*/  @!P0 SEL R3, R7, R16, !P3 ;  /* 0x0000001007038207 */ /* 0x000fca0005800000 */
[--C-:B------:R-:W-:Y:S02]  /*2000*/  @!P0 IMAD.IADD R6, R6, 0x1, -R3.reuse ;  /* 0x0000000106068824 */ /* 0x100fe400078e0a03 */
[----:B------:R-:W-:Y:S01]  /*2010*/  @!P0 IMAD R3, R2, R19, R3 ;  /* 0x0000001302038224 */ /* 0x000fe200078e0203 */
[----:B------:R-:W-:Y:S01]  /*2020*/  IADD3 R2, PT, PT, -R7, RZ, RZ ;  /* 0x000000ff07027210 */ /* 0x000fe20007ffe1ff */
[----:B------:R-:W-:Y:S02]  /*2030*/  @!P0 IMAD R5, R72, R6, R7 ;  /* 0x0000000648058224 */ /* 0x000fe400078e0207 */
[----:B------:R-:W-:Y:S02]  /*2040*/  @!P0 IMAD.MOV.U32 R7, RZ, RZ, R3 ;  /* 0x000000ffff078224 */ /* 0x000fe400078e0003 */
[----:B------:R-:W-:Y:S02]  /*2050*/  IMAD R2, R18, R2, R11 ;  /* 0x0000000212027224 */ /* 0x000fe400078e020b */
[----:B------:R-:W-:-:S02]  /*2060*/  IMAD R8, R5, R4, R8 ;  /* 0x0000000405087224 */ /* 0x000fc400078e0208 */
[----:B------:R-:W-:Y:S02]  /*2070*/  IMAD R11, R7, R18, R2 ;  /* 0x00000012070b7224 */ /* 0x000fe400078e0202 */
.L_x_33:
[----:B------:R-:W1:Y:S02]  /*2080*/  LDCU UR8, c[0x0][0xb30] ;  /* 0x00016600ff0877ac */ /* 0x000e640008000800 */
[----:B-1----:R-:W-:-:S09]  /*2090*/  UISETP.NE.AND UP0, UPT, UR8, 0x1, UPT ;  /* 0x000000010800788c */ /* 0x002fd2000bf05270 */
[----:B------:R-:W-:Y:S05]  /*20a0*/  BRA.U UP0, `(.L_x_34) ;  /* 0x0000000100407547 */ /* 0x000fea000b800000 */
[----:B------:R-:W1:Y:S08]  /*20b0*/  LDC.64 R4, c[0x0][0xb10] ;  /* 0x0002c400ff047b82 */ /* 0x000e700000000a00 */
[----:B------:R-:W2:Y:S08]  /*20c0*/  LDC.64 R2, c[0x0][0xb18] ;  /* 0x0002c600ff027b82 */ /* 0x000eb00000000a00 */
[----:B------:R-:W3:Y:S08]  /*20d0*/  LDC R6, c[0x0][0xb20] ;  /* 0x0002c800ff067b82 */ /* 0x000ef00000000800 */
[----:B------:R-:W4:Y:S01]  /*20e0*/  LDC R16, c[0x0][0xb0c] ;  /* 0x0002c300ff107b82 */ /* 0x000f220000000800 */
[----:B-1----:R-:W-:-:S05]  /*20f0*/  IMAD.HI.U32 R4, R11, R4, RZ ;  /* 0x000000040b047227 */ /* 0x002fca00078e00ff */
[----:B------:R-:W-:Y:S01]  /*2100*/  SHF.R.U32.HI R4, RZ, R5, R4 ;  /* 0x00000005ff047219 */ /* 0x000fe20000011604 */
[----:B--2---:R-:W-:Y:S01]  /*2110*/  IMAD.HI.U32 R3, R8, R3, RZ ;  /* 0x0000000308037227 */ /* 0x004fe200078e00ff */
[----:B------:R-:W-:-:S04]  /*2120*/  ISETP.NE.AND P0, PT, R2, 0x1, PT ;  /* 0x000000010200780c */ /* 0x000fc80003f05270 */
[----:B---3--:R-:W-:-:S04]  /*2130*/  SHF.R.U32.HI R3, RZ, R6, R3 ;  /* 0x00000006ff037219 */ /* 0x008fc80000011603 */
[----:B------:R-:W-:Y:S02]  /*2140*/  SEL R3, R8, R3, !P0 ;  /* 0x0000000308037207 */ /* 0x000fe40004000000 */
[----:B----4-:R-:W-:-:S04]  /*2150*/  ISETP.NE.AND P1, PT, R16, 0x1, PT ;  /* 0x000000011000780c */ /* 0x010fc80003f25270 */
[----:B------:R-:W-:-:S05]  /*2160*/  SEL R4, R11, R4, !P1 ;  /* 0x000000040b047207 */ /* 0x000fca0004800000 */
[----:B------:R-:W-:Y:S02]  /*2170*/  IMAD.IADD R5, R3, 0x1, -R4 ;  /* 0x0000000103057824 */ /* 0x000fe400078e0a04 */
[----:B------:R-:W-:Y:S02]  /*2180*/  IMAD.IADD R3, R4, 0x1, -R3 ;  /* 0x0000000104037824 */ /* 0x000fe400078e0a03 */
[----:B------:R-:W-:Y:S02]  /*2190*/  IMAD R11, R5, R16, R11 ;  /* 0x00000010050b7224 */ /* 0x000fe400078e020b */
[----:B------:R-:W-:-:S07]  /*21a0*/  IMAD R8, R3, R2, R8 ;  /* 0x0000000203087224 */ /* 0x000fce00078e0208 */
.L_x_34:
[----:B------:R-:W-:Y:S01]  /*21b0*/  VIADD R14, R14, 0x1 ;  /* 0x000000010e0e7836 */ /* 0x000fe20000000000 */
[----:B------:R-:W-:Y:S01]  /*21c0*/  PLOP3.LUT P1, PT, PT, PT, PT, 0x80, 0x8 ;  /* 0x000000000008781c */ /* 0x000fe20003f2f070 */
[----:B------:R-:W-:Y:S02]  /*21d0*/  IMAD.IADD R165, R11, 0x1, R154 ;  /* 0x000000010ba57824 */ /* 0x000fe400078e029a */
[----:B------:R-:W-:Y:S01]  /*21e0*/  IMAD.IADD R155, R8, 0x1, R143 ;  /* 0x00000001089b7824 */ /* 0x000fe200078e028f */
[----:B------:R-:W-:-:S04]  /*21f0*/  ISETP.NE.AND P0, PT, R14, 0x2, PT ;  /* 0x000000020e00780c */ /* 0x000fc80003f05270 */
[----:B------:R-:W-:Y:S02]  /*2200*/  SEL R2, RZ, 0x1, P0 ;  /* 0x00000001ff027807 */ /* 0x000fe40000000000 */
[----:B------:R-:W-:Y:S02]  /*2210*/  SEL R14, R14, RZ, P0 ;  /* 0x000000ff0e0e7207 */ /* 0x000fe40000000000 */
[----:B------:R-:W-:Y:S01]  /*2220*/  LOP3.LUT R13, R13, R2, RZ, 0x3c, !PT ;  /* 0x000000020d0d7212 */ /* 0x000fe200078e3cff */
[----:B------:R-:W-:Y:S06]  /*2230*/  @P2 BRA `(.L_x_35) ;  /* 0xfffffff000982947 */ /* 0x000fec000383ffff */
[----:B------:R-:W-:Y:S01]  /*2240*/  UIADD3 UR5, UPT, UPT, UR4, 0x10, URZ ;  /* 0x0000001004057890 */ /* 0x000fe2000fffe0ff */
[----:B------:R-:W-:-:S03]  /*2250*/  SHF.L.U32 R3, R15, 0x1f, RZ ;  /* 0x0000001f0f037819 */ /* 0x000fc600000006ff */
[----:B------:R-:W-:-:S09]  /*2260*/  ULEA UR4, UR6, UR5, 0x3 ;  /* 0x0000000506047291 */ /* 0x000fd2000f8e18ff */
[----:B------:R-:W1:Y:S02]  /*2270*/  SYNCS.PHASECHK.TRANS64.TRYWAIT P0, [UR4], R3 ;  /* 0x00000003ff0075a7 */ /* 0x000e640008001104 */
[----:B-1----:R-:W-:Y:S05]  /*2280*/  @!P0 BRA `(.L_x_36) ;  /* 0x0000004400ac8947 */ /* 0x002fea0003800000 */
.L_x_98:
[----:B------:R-:W-:-:S04]  /*2290*/  UIADD3 UR6, UPT, UPT, UR6, 0x1, URZ ;  /* 0x0000000106067890 */ /* 0x000fc8000fffe0ff */
[----:B------:R-:W-:-:S04]  /*22a0*/  UISETP.NE.AND UP0, UPT, UR6, 0x2, UPT ;  /* 0x000000020600788c */ /* 0x000fc8000bf05270 */
[----:B------:R-:W-:Y:S02]  /*22b0*/  USEL UR4, URZ, 0x1, UP0 ;  /* 0x00000001ff047887 */ /* 0x000fe40008000000 */
[----:B------:R-:W-:-:S04]  /*22c0*/  USEL UR6, UR6, URZ, UP0 ;  /* 0x000000ff06067287 */ /* 0x000fc80008000000 */
[----:B------:R-:W-:Y:S01]  /*22d0*/  ULEA UR6, UR6, UR5, 0x3 ;  /* 0x0000000506067291 */ /* 0x000fe2000f8e18ff */
[----:B-1----:R-:W-:-:S04]  /*22e0*/  LOP3.LUT R3, R15, UR4, RZ, 0x3c, !PT ;  /* 0x000000040f037c12 */ /* 0x002fc8000f8e3cff */
[----:B------:R-:W-:Y:S01]  /*22f0*/  SHF.L.U32 R3, R3, 0x1f, RZ ;  /* 0x0000001f03037819 */ /* 0x000fe200000006ff */
[----:B----4-:R-:W-:-:S07]  /*2300*/  IMAD.U32 R0, RZ, RZ, UR6 ;  /* 0x00000006ff007e24 */ /* 0x010fce000f8e00ff */
.L_x_37:
[----:B-1----:R1:W2:Y:S02]  /*2310*/  SYNCS.PHASECHK.TRANS64.TRYWAIT P0, [R0+URZ], R3 ;  /* 0x00000003000075a7 */ /* 0x0022a400080011ff */
[----:B--2---:R-:W-:Y:S05]  /*2320*/  @!P0 NANOSLEEP.SYNCS 0x989680 ;  /* 0x009896800000895d */ /* 0x004fea0003900000 */
[----:B------:R-:W2:Y:S02]  /*2330*/  @!P0 SYNCS.PHASECHK.TRANS64 P0, [R0+URZ], R3 ;  /* 0x00000003000085a7 */ /* 0x000ea400080010ff */
[----:B--2---:R-:W-:Y:S05]  /*2340*/  @P0 EXIT ;  /* 0x000000000000094d */ /* 0x004fea0003800000 */
[----:B------:R-:W-:Y:S05]  /*2350*/  BRA `(.L_x_37) ;  /* 0xfffffffc00ec7947 */ /* 0x000fea000383ffff */
.L_x_17:
[----:B------:R-:W-:-:S04]  /*2360*/  UISETP.NE.AND UP1, UPT, UR37, URZ, UPT ;  /* 0x000000ff2500728c */ /* 0x000fc8000bf25270 */
[----:B------:R-:W-:-:S09]  /*2370*/  UISETP.NE.OR UP1, UPT, UR8, 0x1, UP1 ;  /* 0x000000010800788c */ /* 0x000fd20008f25670 */
[----:B------:R-:W-:Y:S05]  /*2380*/  BRA.U UP1, `(.L_x_38) ;  /* 0x0000000501487547 */ /* 0x000fea000b800000 */
[----:B------:R-:W-:Y:S01]  /*2390*/  ISETP.NE.AND P2, PT, R2, RZ, PT ;  /* 0x000000ff0200720c */ /* 0x000fe20003f45270 */
[----:B------:R-:W-:Y:S01]  /*23a0*/  IMAD.MOV.U32 R12, RZ, RZ, 0x1 ;  /* 0x00000001ff0c7424 */ /* 0x000fe200078e00ff */
[----:B------:R-:W-:Y:S02]  /*23b0*/  CS2R R10, SRZ ;  /* 0x00000000000a7805 */ /* 0x000fe4000001ff00 */
[----:B------:R-:W-:Y:S01]  /*23c0*/  CS2R R8, SRZ ;  /* 0x0000000000087805 */ /* 0x000fe2000001ff00 */
[----:B------:R-:W-:Y:S01]  /*23d0*/  UMOV UR4, 0x400 ;  /* 0x0000040000047882 */ /* 0x000fe20000000000 */
[----:B------:R-:W-:Y:S01]  /*23e0*/  UMOV UR6, URZ ;  /* 0x000000ff00067c82 */ /* 0x000fe20008000000 */
[----:B------:R-:W-:-:S12]  /*23f0*/  ULEA UR37, UR37, UR4, 0x18 ;  /* 0x0000000425257291 */ /* 0x000fd8000f8ec0ff */
.L_x_42:
[----:B------:R-:W-:Y:S02]  /*2400*/  LEA R0, R8, UR37, 0x3 ;  /* 0x0000002508007c11 */ /* 0x000fe4000f8e18ff */
[----:B------:R-:W-:-:S03]  /*2410*/  SHF.L.U32 R5, R9, 0x1f, RZ ;  /* 0x0000001f09057819 */ /* 0x000fc600000006ff */
[----:B------:R-:W-:Y:S01]  /*2420*/  VIADD R4, R0, 0xb0 ;  /* 0x000000b000047836 */ /* 0x000fe20000000000 */
[----:B------:R-:W1:Y:S02]  /*2430*/  SYNCS.PHASECHK.TRANS64.TRYWAIT P0, [R0+URZ+0xa0], R5 ;  /* 0x0000a005000075a7 */ /* 0x000e6400080011ff */
[----:B-1----:R-:W-:Y:S05]  /*2440*/  @!P0 BRA `(.L_x_39) ;  /* 0x0000004400548947 */ /* 0x002fea0003800000 */
.L_x_99:
[----:B------:R-:W-:Y:S01]  /*2450*/  ULEA UR5, UR6, UR37, 0x3 ;  /* 0x0000002506057291 */ /* 0x000fe2000f8e18ff */
[----:B------:R-:W-:Y:S02]  /*2460*/  PRMT R4, RZ, 0x654, R4 ;  /* 0x00000654ff047816 */ /* 0x000fe40000000004 */
[----:B-1----:R-:W-:Y:S01]  /*2470*/  SHF.L.U32 R5, R12, 0x1f, RZ ;  /* 0x0000001f0c057819 */ /* 0x002fe200000006ff */
[----:B------:R-:W-:Y:S01]  /*2480*/  UIADD3 UR4, UPT, UPT, UR5, 0x40, URZ ;  /* 0x0000004005047890 */ /* 0x000fe2000fffe0ff */
[----:B------:R1:W-:Y:S05]  /*2490*/  SYNCS.ARRIVE.TRANS64.RED.A1T0 RZ, [R4+URZ], RZ ;  /* 0x000000ff04ff79a7 */ /* 0x0003ea00081004ff */
[----:B------:R-:W-:Y:S01]  /*24a0*/  IMAD.U32 R7, RZ, RZ, UR4 ;  /* 0x00000004ff077e24 */ /* 0x000fe2000f8e00ff */
[----:B------:R-:W2:Y:S04]  /*24b0*/  SYNCS.PHASECHK.TRANS64.TRYWAIT P0, [UR5+0x50], R5 ;  /* 0x00005005ff0075a7 */ /* 0x000ea80008001105 */
[----:B------:R-:W-:Y:S01]  /*24c0*/  PRMT R6, R2, 0x654, R7 ;  /* 0x0000065402067816 */ /* 0x000fe20000000007 */
[----:B-1----:R-:W-:Y:S01]  /*24d0*/  @!P2 IMAD.MOV.U32 R4, RZ, RZ, 0x10 ;  /* 0x00000010ff04a424 */ /* 0x002fe200078e00ff */
[----:B--2---:R-:W-:Y:S06]  /*24e0*/  @!P0 BRA `(.L_x_40) ;  /* 0x0000004400408947 */ /* 0x004fec0003800000 */
.L_x_101:
[----:B------:R-:W-:Y:S01]  /*24f0*/  ULEA UR4, UR6, UR37, 0x4 ;  /* 0x0000002506047291 */ /* 0x000fe2000f8e20ff */
[----:B------:R-:W-:Y:S01]  /*2500*/  SEL R3, R6, R3, !P2 ;  /* 0x0000000306037207 */ /* 0x000fe20005000000 */
[----:B------:R-:W-:Y:S01]  /*2510*/  UIADD3 UR5, UPT, UPT, UR5, 0x40, URZ ;  /* 0x0000004005057890 */ /* 0x000fe2000fffe0ff */
[----:B-1----:R-:W-:Y:S01]  /*2520*/  LEA R0, R11, UR37, 0x3 ;  /* 0x000000250b007c11 */ /* 0x002fe2000f8e18ff */
[----:B------:R-:W-:Y:S01]  /*2530*/  UIADD3 UR4, UPT, UPT, UR4, 0xd0, URZ ;  /* 0x000000d004047890 */ /* 0x000fe2000fffe0ff */
[----:B------:R-:W-:Y:S01]  /*2540*/  SHF.L.U32 R5, R10, 0x1f, RZ ;  /* 0x0000001f0a057819 */ /* 0x000fe200000006ff */
[----:B------:R1:W-:Y:S01]  /*2550*/  @!P2 SYNCS.ARRIVE.TRANS64.RED RZ, [R3+URZ], R4 ;  /* 0x0000000403ffa9a7 */ /* 0x0003e200080004ff */
[----:B------:R-:W-:Y:S01]  /*2560*/  UIADD3 UR6, UPT, UPT, UR6, 0x1, URZ ;  /* 0x0000000106067890 */ /* 0x000fe2000fffe0ff */
[----:B------:R-:W-:-:S03]  /*2570*/  VIADD R8, R8, 0x1 ;  /* 0x0000000108087836 */ /* 0x000fc60000000000 */
[----:B------:R-:W-:Y:S02]  /*2580*/  UISETP.NE.AND UP0, UPT, UR6, 0x2, UPT ;  /* 0x000000020600788c */ /* 0x000fe4000bf05270 */
[----:B------:R-:W-:Y:S06]  /*2590*/  UGETNEXTWORKID.BROADCAST [UR4], [UR5] ;  /* 0x00000000040073ca */ /* 0x000fec0008000100 */
[----:B------:R-:W-:Y:S01]  /*25a0*/  USEL UR4, URZ, 0x1, UP0 ;  /* 0x00000001ff047887 */ /* 0x000fe20008000000 */
[----:B------:R-:W-:Y:S01]  /*25b0*/  ISETP.NE.AND P0, PT, R8, 0x2, PT ;  /* 0x000000020800780c */ /* 0x000fe20003f05270 */
[----:B------:R-:W-:Y:S01]  /*25c0*/  USEL UR6, UR6, URZ, UP0 ;  /* 0x000000ff06067287 */ /* 0x000fe20008000000 */
[----:B------:R-:W2:Y:S03]  /*25d0*/  SYNCS.PHASECHK.TRANS64.TRYWAIT P1, [R0+URZ+0x40], R5 ;  /* 0x00004005000075a7 */ /* 0x000ea600080211ff */
[----:B------:R-:W-:Y:S01]  /*25e0*/  LOP3.LUT R12, R12, UR4, RZ, 0x3c, !PT ;  /* 0x000000040c0c7c12 */ /* 0x000fe2000f8e3cff */
[----:B-12---:R-:W-:Y:S07]  /*25f0*/  @!P1 BRA `(.L_x_41) ;  /* 0x0000004400149947 */ /* 0x006fee0003800000 */
.L_x_102:
[C---:B------:R-:W-:Y:S01]  /*2600*/  LEA R4, R11.reuse, UR37, 0x4 ;  /* 0x000000250b047c11 */ /* 0x040fe2000f8e20ff */
[----:B-1----:R-:W-:Y:S01]  /*2610*/  VIADD R0, R0, 0x50 ;  /* 0x0000005000007836 */ /* 0x002fe20000000000 */
[----:B------:R-:W-:Y:S01]  /*2620*/  SEL R8, R8, RZ, P0 ;  /* 0x000000ff08087207 */ /* 0x000fe20000000000 */
[----:B------:R-:W-:-:S03]  /*2630*/  VIADD R11, R11, 0x1 ;  /* 0x000000010b0b7836 */ /* 0x000fc60000000000 */
[----:B------:R-:W1:Y:S01]  /*2640*/  LDS.128 R4, [R4+0xd0] ;  /* 0x0000d00004047984 */ /* 0x000e620000000c00 */
[----:B------:R-:W-:Y:S02]  /*2650*/  PRMT R0, RZ, 0x654, R0 ;  /* 0x00000654ff007816 */ /* 0x000fe40000000000 */
[C---:B------:R-:W-:Y:S01]  /*2660*/  ISETP.NE.AND P1, PT, R11.reuse, 0x2, PT ;  /* 0x000000020b00780c */ /* 0x040fe20003f25270 */
[----:B------:R-:W-:Y:S01]  /*2670*/  @!PT LDS RZ, [RZ] ;  /* 0x00000000fffff984 */ /* 0x000fe20000000800 */
[----:B------:R-:W-:Y:S01]  /*2680*/  @!PT LDS RZ, [RZ] ;  /* 0x00000000fffff984 */ /* 0x000fe20000000800 */
[----:B------:R-:W-:Y:S01]  /*2690*/  @!PT LDS RZ, [RZ] ;  /* 0x00000000fffff984 */ /* 0x000fe20000000800 */
[----:B------:R-:W-:Y:S01]  /*26a0*/  @!PT LDS RZ, [RZ] ;  /* 0x00000000fffff984 */ /* 0x000fe20000000800 */
[----:B------:R2:W-:Y:S06]  /*26b0*/  MEMBAR.ALL.CTA ;  /* 0x0000000000007992 */ /* 0x0005ec0000008000 */
[----:B--2---:R-:W2:Y:S01]  /*26c0*/  FENCE.VIEW.ASYNC.S ;  /* 0x00000000000073c6 */ /* 0x004ea20000000000 */
[----:B------:R-:W-:Y:S01]  /*26d0*/  SEL R11, R11, RZ, P1 ;  /* 0x000000ff0b0b7207 */ /* 0x000fe20000800000 */
[----:B--2---:R2:W-:Y:S01]  /*26e0*/  SYNCS.ARRIVE.TRANS64.RED.A1T0 RZ, [R0+URZ], RZ ;  /* 0x000000ff00ff79a7 */ /* 0x0045e200081004ff */
[----:B-1----:R-:W-:-:S02]  /*26f0*/  LOP3.LUT P3, RZ, R6, 0x1, RZ, 0xc0, !PT ;  /* 0x0000000106ff7812 */ /* 0x002fc4000786c0ff */
[----:B------:R-:W-:-:S04]  /*2700*/  SEL R5, RZ, 0x1, P1 ;  /* 0x00000001ff057807 */ /* 0x000fc80000800000 */
[----:B------:R-:W-:Y:S02]  /*2710*/  LOP3.LUT R10, R10, R5, RZ, 0x3c, !PT ;  /* 0x000000050a0a7212 */ /* 0x000fe400078e3cff */
[----:B--2---:R-:W-:-:S04]  /*2720*/  SEL R0, RZ, 0x1, P0 ;  /* 0x00000001ff007807 */ /* 0x004fc80000000000 */
[----:B------:R-:W-:Y:S01]  /*2730*/  LOP3.LUT R9, R9, R0, RZ, 0x3c, !PT ;  /* 0x0000000009097212 */ /* 0x000fe200078e3cff */
[----:B------:R-:W-:Y:S06]  /*2740*/  @P3 BRA `(.L_x_42) ;  /* 0xfffffffc002c3947 */ /* 0x000fec000383ffff */
[----:B------:R-:W-:Y:S01]  /*2750*/  ULEA UR5, UR6, UR37, 0x3 ;  /* 0x0000002506057291 */ /* 0x000fe2000f8e18ff */
[----:B------:R-:W-:-:S08]  /*2760*/  SHF.L.U32 R3, R12, 0x1f, RZ ;  /* 0x0000001f0c037819 */ /* 0x000fd000000006ff */
[----:B------:R-:W1:Y:S02]  /*2770*/  SYNCS.PHASECHK.TRANS64 P0, [UR5+0x50], R3 ;  /* 0x00005003ff0075a7 */ /* 0x000e640008001005 */
[----:B-1----:R-:W-:Y:S05]  /*2780*/  @P0 BRA `(.L_x_43) ;  /* 0x0000000000080947 */ /* 0x002fea0003800000 */
[----:B------:R-:W1:Y:S02]  /*2790*/  SYNCS.PHASECHK.TRANS64.TRYWAIT P0, [UR5+0x50], R3 ;  /* 0x00005003ff0075a7 */ /* 0x000e640008001105 */
[----:B-1----:R-:W-:Y:S05]  /*27a0*/  @!P0 BRA `(.L_x_44) ;  /* 0x0000004000bc8947 */ /* 0x002fea0003800000 */
.L_x_43:
[----:B------:R-:W-:-:S04]  /*27b0*/  UIADD3 UR4, UPT, UPT, UR6, 0x1, URZ ;  /* 0x0000000106047890 */ /* 0x000fc8000fffe0ff */
[----:B------:R-:W-:-:S04]  /*27c0*/  UISETP.NE.AND UP0, UPT, UR4, 0x2, UPT ;  /* 0x000000020400788c */ /* 0x000fc8000bf05270 */
[----:B------:R-:W-:Y:S02]  /*27d0*/  USEL UR7, URZ, 0x1, UP0 ;  /* 0x00000001ff077887 */ /* 0x000fe40008000000 */
[----:B------:R-:W-:-:S04]  /*27e0*/  USEL UR4, UR4, URZ, UP0 ;  /* 0x000000ff04047287 */ /* 0x000fc80008000000 */
[----:B------:R-:W-:Y:S01]  /*27f0*/  ULEA UR4, UR4, UR37, 0x3 ;  /* 0x0000002504047291 */ /* 0x000fe2000f8e18ff */
[----:B-1----:R-:W-:-:S04]  /*2800*/  LOP3.LUT R3, R12, UR7, RZ, 0x3c, !PT ;  /* 0x000000070c037c12 */ /* 0x002fc8000f8e3cff */
[----:B------:R-:W-:-:S04]  /*2810*/  SHF.L.U32 R0, R3, 0x1f, RZ ;  /* 0x0000001f03007819 */ /* 0x000fc800000006ff */
[----:B------:R-:W1:Y:S02]  /*2820*/  SYNCS.PHASECHK.TRANS64 P0, [UR4+0x50], R0 ;  /* 0x00005000ff0075a7 */ /* 0x000e640008001004 */
[----:B-1----:R-:W-:Y:S05]  /*2830*/  @P0 EXIT ;  /* 0x000000000000094d */ /* 0x002fea0003800000 */
[----:B------:R-:W-:Y:S02]  /*2840*/  SHF.L.U32 R3, R3, 0x1f, RZ ;  /* 0x0000001f03037819 */ /* 0x000fe400000006ff */
[----:B------:R-:W-:-:S07]  /*2850*/  MOV R0, UR4 ;  /* 0x0000000400007c02 */ /* 0x000fce0008000f00 */
.L_x_45:
[----:B-1----:R1:W2:Y:S02]  /*2860*/  SYNCS.PHASECHK.TRANS64.TRYWAIT P0, [R0+URZ+0x50], R3 ;  /* 0x00005003000075a7 */ /* 0x0022a400080011ff */
[----:B--2---:R-:W-:Y:S05]  /*2870*/  @!P0 NANOSLEEP.SYNCS 0x989680 ;  /* 0x009896800000895d */ /* 0x004fea0003900000 */
[----:B------:R-:W2:Y:S02]  /*2880*/  @!P0 SYNCS.PHASECHK.TRANS64 P0, [R0+URZ+0x50], R3 ;  /* 0x00005003000085a7 */ /* 0x000ea400080010ff */
[----:B--2---:R-:W-:Y:S05]  /*2890*/  @P0 EXIT ;  /* 0x000000000000094d */ /* 0x004fea0003800000 */
[----:B------:R-:W-:Y:S05]  /*28a0*/  BRA `(.L_x_45) ;  /* 0xfffffffc00ec7947 */ /* 0x000fea000383ffff */
.L_x_38:
[----:B------:R-:W-:-:S09]  /*28b0*/  UISETP.NE.AND UP1, UPT, UR8, URZ, UPT ;  /* 0x000000ff0800728c */ /* 0x000fd2000bf25270 */
[----:B------:R-:W-:Y:S05]  /*28c0*/  BRA.U UP1, `(.L_x_46) ;  /* 0x0000000d01b47547 */ /* 0x000fea000b800000 */
[----:B------:R-:W-:Y:S01]  /*28d0*/  UMOV UR4, 0x40 ;  /* 0x0000004000047882 */ /* 0x000fe20000000000 */
[----:B------:R-:W-:Y:S01]  /*28e0*/  NOP ;  /* 0x0000000000007918 */ /* 0x000fe20000000000 */
[----:B------:R-:W-:Y:S01]  /*28f0*/  ULEA UR4, UR37, UR4, 0x18 ;  /* 0x0000000425047291 */ /* 0x000fe2000f8ec0ff */
[----:B------:R-:W-:Y:S02]  /*2900*/  UMOV UR5, 0x400 ;  /* 0x0000040000057882 */ /* 0x000fe40000000000 */
[----:B------:R-:W-:-:S06]  /*2910*/  ULEA UR37, UR37, UR5, 0x18 ;  /* 0x0000000525257291 */ /* 0x000fcc000f8ec0ff */
[----:B------:R-:W1:Y:S02]  /*2920*/  LDS.U8 R0, [UR4+0x1c] ;  /* 0x00001c04ff007984 */ /* 0x000e640008000000 */
[----:B-1----:R-:W-:-:S13]  /*2930*/  ISETP.NE.AND P0, PT, R0, RZ, PT ;  /* 0x000000ff0000720c */ /* 0x002fda0003f05270 */
[----:B------:R-:W-:Y:S05]  /*2940*/  @P0 BRA `(.L_x_47) ;  /* 0x0000000000580947 */ /* 0x000fea0003800000 */
[----:B------:R-:W-:-:S13]  /*2950*/  ELECT P0, URZ, PT ;  /* 0x0000000000ff782f */ /* 0x000fda0003800000 */
[----:B------:R-:W-:Y:S05]  /*2960*/  @!P0 BRA `(.L_x_48) ;  /* 0x0000000000608947 */ /* 0x000fea0003800000 */
[----:B------:R-:W-:Y:S01]  /*2970*/  UMOV UR5, 0x10 ;  /* 0x0000001000057882 */ /* 0x000fe20000000000 */
[----:B------:R-:W-:Y:S01]  /*2980*/  HFMA2 R0, -RZ, RZ, 0, 5.9604644775390625e-08 ;  /* 0x00000001ff007431 */ /* 0x000fe200000001ff */
[----:B------:R-:W-:-:S03]  /*2990*/  MOV R2, 0xffff ;  /* 0x0000ffff00027802 */ /* 0x000fc60000000f00 */
[----:B------:R-:W-:Y:S04]  /*29a0*/  DEPBAR.LE SB1, 0x36 ;  /* 0x00009d800000791a */ /* 0x000fe80000000000 */
[----:B------:R-:W1:Y:S02]  /*29b0*/  UTCATOMSWS.FIND_AND_SET.ALIGN UP0, UR5, UR5 ;  /* 0x00000005000575e3 */ /* 0x000e640008000800 */
[----:B-1----:R-:W-:Y:S01]  /*29c0*/  MOV R3, UR5 ;  /* 0x0000000500037c02 */ /* 0x002fe20008000f00 */
[----:B------:R-:W-:Y:S06]  /*29d0*/  BRA.U UP0, `(.L_x_49) ;  /* 0x0000000100187547 */ /* 0x000fec000b800000 */
.L_x_50:
[----:B------:R-:W-:Y:S05]  /*29e0*/  NANOSLEEP 0x64 ;  /* 0x000000640000795d */ /* 0x000fea0003800000 */
[----:B------:R-:W-:-:S05]  /*29f0*/  UMOV UR5, 0x10 ;  /* 0x0000001000057882 */ /* 0x000fca0000000000 */
[----:B------:R-:W-:Y:S04]  /*2a00*/  DEPBAR.LE SB1, 0x36 ;  /* 0x00009d800000791a */ /* 0x000fe80000000000 */
[----:B------:R-:W1:Y:S02]  /*2a10*/  UTCATOMSWS.FIND_AND_SET.ALIGN UP0, UR5, UR5 ;  /* 0x00000005000575e3 */ /* 0x000e640008000800 */
[----:B-1----:R-:W-:Y:S01]  /*2a20*/  MOV R3, UR5 ;  /* 0x0000000500037c02 */ /* 0x002fe20008000f00 */
[----:B------:R-:W-:Y:S05]  /*2a30*/  BRA.U !UP0, `(.L_x_50) ;  /* 0xfffffffd08e87547 */ /* 0x000fea000b83ffff */
.L_x_49:
[-C--:B------:R-:W-:Y:S02]  /*2a40*/  SHF.L.U32 R2, R2, R3.reuse, RZ ;  /* 0x0000000302027219 */ /* 0x080fe400000006ff */
[----:B------:R-:W-:Y:S01]  /*2a50*/  SHF.L.U32 R0, R0, R3, RZ ;  /* 0x0000000300007219 */ /* 0x000fe200000006ff */
[----:B------:R-:W-:Y:S02]  /*2a60*/  IMAD.SHL.U32 R3, R3, 0x20, RZ ;  /* 0x0000002003037824 */ /* 0x000fe400078e00ff */
[----:B------:R1:W-:Y:S04]  /*2a70*/  ATOMS.OR RZ, [UR4+0x14], R2 ;  /* 0x00001402ffff798c */ /* 0x0003e8000b000004 */
[----:B------:R1:W-:Y:S04]  /*2a80*/  ATOMS.OR RZ, [UR4+0x18], R0 ;  /* 0x00001800ffff798c */ /* 0x0003e8000b000004 */
[----:B------:R1:W-:Y:S01]  /*2a90*/  STS [UR37+0xf0], R3 ;  /* 0x0000f003ff007988 */ /* 0x0003e20008000825 */
[----:B------:R-:W-:Y:S05]  /*2aa0*/  BRA `(.L_x_48) ;  /* 0x0000000000107947 */ /* 0x000fea0003800000 */
.L_x_47:
[----:B------:R-:W-:Y:S02]  /*2ab0*/  MOV R0, 0xffffffff ;  /* 0xffffffff00007802 */ /* 0x000fe40000000f00 */
[----:B------:R-:W-:-:S03]  /*2ac0*/  MOV R2, 0x2af0 ;  /* 0x00002af000027802 */ /* 0x000fc60000000f00 */
[----:B------:R1:W-:Y:S04]  /*2ad0*/  STS [UR37+0xf0], R0 ;  /* 0x0000f000ff007988 */ /* 0x0003e80008000825 */
[----:B-1-3-5:R-:W-:Y:S05]  /*2ae0*/  CALL.REL.NOINC `($__internal_1_$__cuda_sm10x_tcgen05_guardrail_trap_phase_invalid_during_alloc) ;  /* 0x0000004400387944 */ /* 0x02afea0003c00000 */
.L_x_48:
[----:B------:R-:W-:Y:S05]  /*2af0*/  WARPSYNC.ALL ;  /* 0x0000000000007948 */ /* 0x000fea0003800000 */
[----:B------:R-:W2:Y:S01]  /*2b00*/  S2UR UR5, SR_CgaCtaId ;  /* 0x00000000000579c3 */ /* 0x000ea20000008800 */
[----:B------:R-:W-:Y:S01]  /*2b10*/  UMOV UR4, 0x400 ;  /* 0x0000040000047882 */ /* 0x000fe20000000000 */
[----:B------:R-:W-:-:S06]  /*2b20*/  NOP ;  /* 0x0000000000007918 */ /* 0x000fcc0000000000 */
[----:B------:R-:W-:Y:S06]  /*2b30*/  BAR.ARV 0x6, 0xa0 ;  /* 0x0182800000007b1d */ /* 0x000fec0000002000 */
[----:B------:R-:W4:Y:S01]  /*2b40*/  LDCU UR7, c[0x0][0x38c] ;  /* 0x00007180ff0777ac */ /* 0x000f220008000800 */
[----:B------:R-:W-:Y:S01]  /*2b50*/  IMAD.MOV.U32 R11, RZ, RZ, 0x1 ;  /* 0x00000001ff0b7424 */ /* 0x000fe200078e00ff */
[----:B------:R-:W-:Y:S01]  /*2b60*/  CS2R R8, SRZ ;  /* 0x0000000000087805 */ /* 0x000fe2000001ff00 */
[----:B------:R-:W-:Y:S01]  /*2b70*/  IMAD.MOV.U32 R10, RZ, RZ, RZ ;  /* 0x000000ffff0a7224 */ /* 0x000fe200078e00ff */
[----:B------:R-:W3:Y:S01]  /*2b80*/  LDCU UR6, c[0x0][0x38c] ;  /* 0x00007180ff0677ac */ /* 0x000ee20008000800 */
[----:B------:R-:W-:Y:S01]  /*2b90*/  UMOV UR15, URZ ;  /* 0x000000ff000f7c82 */ /* 0x000fe20008000000 */
[----:B------:R-:W-:Y:S01]  /*2ba0*/  UMOV UR14, URZ ;  /* 0x000000ff000e7c82 */ /* 0x000fe20008000000 */
[----:B--2---:R-:W-:Y:S01]  /*2bb0*/  ULEA UR5, UR5, UR4, 0x18 ;  /* 0x0000000405057291 */ /* 0x004fe2000f8ec0ff */
[----:B------:R-:W-:Y:S01]  /*2bc0*/  UMOV UR24, 0x0 ;  /* 0x0000000000187882 */ /* 0x000fe20000000000 */
[----:B------:R-:W-:-:S02]  /*2bd0*/  UMOV UR25, 0x8100010 ;  /* 0x0810001000197882 */ /* 0x000fc40000000000 */
[----:B------:R-:W-:Y:S02]  /*2be0*/  UIADD3 UR10, UPT, UPT, UR5, 0x4400, URZ ;  /* 0x00004400050a7890 */ /* 0x000fe4000fffe0ff */
[----:B------:R-:W-:Y:S02]  /*2bf0*/  UIADD3 UR11, UPT, UPT, UR5, 0xc400, URZ ;  /* 0x0000c400050b7890 */ /* 0x000fe4000fffe0ff */
[----:B----4-:R-:W-:Y:S01]  /*2c00*/  UIADD3 UR7, UPT, UPT, UR7, 0x7f, URZ ;  /* 0x0000007f07077890 */ /* 0x010fe2000fffe0ff */
[----:B-1----:R-:W1:Y:S01]  /*2c10*/  LDS R0, [UR5+0xf0] ;  /* 0x0000f005ff007984 */ /* 0x002e620008000800 */
[----:B------:R-:W-:Y:S02]  /*2c20*/  USHF.R.U32.HI UR10, URZ, 0x4, UR10 ;  /* 0x00000004ff0a7899 */ /* 0x000fe4000801160a */
[----:B------:R-:W-:Y:S02]  /*2c30*/  USHF.R.S32.HI UR4, URZ, 0x1f, UR7 ;  /* 0x0000001fff047899 */ /* 0x000fe40008011407 */
[----:B------:R-:W-:-:S02]  /*2c40*/  USHF.R.U32.HI UR11, URZ, 0x4, UR11 ;  /* 0x00000004ff0b7899 */ /* 0x000fc4000801160b */
[----:B------:R-:W-:Y:S02]  /*2c50*/  ULEA.HI UR4, UR4, UR7, URZ, 0x7 ;  /* 0x0000000704047291 */ /* 0x000fe4000f8f38ff */
[----:B------:R-:W-:Y:S02]  /*2c60*/  ULOP3.LUT UR10, UR10, 0x3fff, URZ, 0xc0, !UPT ;  /* 0x00003fff0a0a7892 */ /* 0x000fe4000f8ec0ff */
[----:B------:R-:W-:Y:S02]  /*2c70*/  USHF.R.S32.HI UR4, URZ, 0x7, UR4 ;  /* 0x00000007ff047899 */ /* 0x000fe40008011404 */
[----:B------:R-:W-:Y:S02]  /*2c80*/  ULOP3.LUT UR11, UR11, 0x3fff, URZ, 0xc0, !UPT ;  /* 0x00003fff0b0b7892 */ /* 0x000fe4000f8ec0ff */
[----:B------:R-:W-:Y:S01]  /*2c90*/  UISETP.LT.AND UP0, UPT, UR4, 0x1, UPT ;  /* 0x000000010400788c */ /* 0x000fe2000bf01270 */
[----:B------:R-:W-:Y:S01]  /*2ca0*/  UMOV UR22, 0x0 ;  /* 0x0000000000167882 */ /* 0x000fe20000000000 */
[----:B------:R-:W-:-:S02]  /*2cb0*/  UMOV UR23, 0x8100010 ;  /* 0x0810001000177882 */ /* 0x000fc40000000000 */
[----:B------:R-:W-:Y:S02]  /*2cc0*/  USEL UR9, UR4, 0x1, !UP0 ;  /* 0x0000000104097887 */ /* 0x000fe4000c000000 */
[----:B------:R-:W-:Y:S02]  /*2cd0*/  ULOP3.LUT UR10, UR10, 0x10000, URZ, 0xfc, !UPT ;  /* 0x000100000a0a7892 */ /* 0x000fe4000f8efcff */
[----:B------:R-:W-:Y:S02]  /*2ce0*/  ULOP3.LUT UR11, UR11, 0x10000, URZ, 0xfc, !UPT ;  /* 0x000100000b0b7892 */ /* 0x000fe4000f8efcff */
[----:B------:R-:W-:Y:S02]  /*2cf0*/  UIADD3 UR9, UPT, UPT, -UR9, URZ, URZ ;  /* 0x000000ff09097290 */ /* 0x000fe4000fffe1ff */
[----:B---3--:R-:W-:Y:S01]  /*2d00*/  UISETP.GE.AND UP3, UPT, UR6, 0x1, UPT ;  /* 0x000000010600788c */ /* 0x008fe2000bf66270 */
[----:B------:R-:W-:Y:S01]  /*2d10*/  UMOV UR20, 0x0 ;  /* 0x0000000000147882 */ /* 0x000fe20000000000 */
[----:B------:R-:W-:Y:S01]  /*2d20*/  UMOV UR21, 0x8100010 ;  /* 0x0810001000157882 */ /* 0x000fe20000000000 */
[----:B------:R-:W-:Y:S01]  /*2d30*/  UMOV UR18, 0x0 ;  /* 0x0000000000127882 */ /* 0x000fe20000000000 */
[----:B------:R-:W-:Y:S01]  /*2d40*/  UMOV UR19, 0x8100010 ;  /* 0x0810001000137882 */ /* 0x000fe20000000000 */
[----:B-1----:R-:W-:-:S15]  /*2d50*/  R2UR UR16, R0 ;  /* 0x00000000001072ca */ /* 0x002fde00000e0000 */
.L_x_57:
[----:B------:R-:W-:Y:S02]  /*2d60*/  LEA R0, R10, UR5, 0x3 ;  /* 0x000000050a007c11 */ /* 0x000fe4000f8e18ff */
[----:B------:R-:W-:Y:S02]  /*2d70*/  SHF.L.U32 R5, R9, 0x1f, RZ ;  /* 0x0000001f09057819 */ /* 0x000fe400000006ff */
[----:B------:R-:W-:Y:S01]  /*2d80*/  PLOP3.LUT P0, PT, PT, PT, UP3, 0x80, 0x8 ;  /* 0x000000000008781c */ /* 0x000fe20003f0f038 */
[----:B------:R-:W-:Y:S01]  /*2d90*/  VIADD R3, R0, 0x50 ;  /* 0x0000005000037836 */ /* 0x000fe20000000000 */
[----:B-1----:R-:W1:Y:S02]  /*2da0*/  SYNCS.PHASECHK.TRANS64.TRYWAIT P1, [R0+URZ+0x40], R5 ;  /* 0x00004005000075a7 */ /* 0x002e6400080211ff */
[----:B-1-3--:R-:W-:Y:S09]  /*2db0*/  @!P1 BRA `(.L_x_51) ;  /* 0x0000003c00509947 */ /* 0x00aff20003800000 */
.L_x_104:
[----:B------:R-:W-:Y:S01]  /*2dc0*/  LEA R4, R10, UR5, 0x4 ;  /* 0x000000050a047c11 */ /* 0x000fe2000f8e20ff */
[----:B------:R-:W-:Y:S01]  /*2dd0*/  @UP3 ULEA UR6, UR14, UR5, 0x3 ;  /* 0x000000050e063291 */ /* 0x000fe2000f8e18ff */
[----:B------:R-:W-:Y:S01]  /*2de0*/  PLOP3.LUT P2, PT, PT, PT, PT, 0x80, 0x8 ;  /* 0x000000000008781c */ /* 0x000fe20003f4f070 */
[----:B------:R-:W-:Y:S01]  /*2df0*/  ULEA UR7, UR15, UR5, 0x3 ;  /* 0x000000050f077291 */ /* 0x000fe2000f8e18ff */
[----:B------:R-:W-:Y:S01]  /*2e00*/  PRMT R3, RZ, 0x654, R3 ;  /* 0x00000654ff037816 */ /* 0x000fe20000000003 */
[----:B------:R-:W-:Y:S01]  /*2e10*/  ULEA UR8, UR15, UR16, 0x6 ;  /* 0x000000100f087291 */ /* 0x000fe2000f8e30ff */
[----:B-1----:R-:W1:Y:S01]  /*2e20*/  LDS.128 R4, [R4+0xd0] ;  /* 0x0000d00004047984 */ /* 0x002e620000000c00 */
[----:B------:R-:W-:Y:S02]  /*2e30*/  @P0 SHF.L.U32 R2, R8, 0x1f, RZ ;  /* 0x0000001f08020819 */ /* 0x000fe400000006ff */
[----:B------:R-:W-:Y:S01]  /*2e40*/  SHF.L.U32 R0, R11, 0x1f, RZ ;  /* 0x0000001f0b007819 */ /* 0x000fe200000006ff */
[----:B------:R-:W-:Y:S01]  /*2e50*/  @!PT LDS RZ, [RZ] ;  /* 0x00000000fffff984 */ /* 0x000fe20000000800 */
[----:B------:R-:W-:Y:S01]  /*2e60*/  @!PT LDS RZ, [RZ] ;  /* 0x00000000fffff984 */ /* 0x000fe20000000800 */
[----:B------:R-:W-:Y:S01]  /*2e70*/  @!PT LDS RZ, [RZ] ;  /* 0x00000000fffff984 */ /* 0x000fe20000000800 */
[----:B------:R-:W-:Y:S01]  /*2e80*/  @!PT LDS RZ, [RZ] ;  /* 0x00000000fffff984 */ /* 0x000fe20000000800 */
[----:B------:R2:W-:Y:S06]  /*2e90*/  MEMBAR.ALL.CTA ;  /* 0x0000000000007992 */ /* 0x0005ec0000008000 */
[----:B--2---:R-:W2:Y:S02]  /*2ea0*/  FENCE.VIEW.ASYNC.S ;  /* 0x00000000000073c6 */ /* 0x004ea40000000000 */
[----:B--2---:R2:W-:Y:S01]  /*2eb0*/  SYNCS.ARRIVE.TRANS64.RED.A1T0 RZ, [R3+URZ], RZ ;  /* 0x000000ff03ff79a7 */ /* 0x0045e200081004ff */
[----:B------:R2:W3:Y:S01]  /*2ec0*/  @P0 SYNCS.PHASECHK.TRANS64.TRYWAIT P2, [UR6], R2 ;  /* 0x00000002ff0005a7 */ /* 0x0004e20008041106 */
[----:B-1----:R-:W-:Y:S01]  /*2ed0*/  LOP3.LUT P1, RZ, R6, 0x1, RZ, 0xc0, !PT ;  /* 0x0000000106ff7812 */ /* 0x002fe2000782c0ff */
[----:B------:R-:W1:Y:S02]  /*2ee0*/  SYNCS.PHASECHK.TRANS64.TRYWAIT P0, [UR7+0x80], R0 ;  /* 0x00008000ff0075a7 */ /* 0x000e640008001107 */
[----:B-123--:R-:W-:Y:S10]  /*2ef0*/  @!P0 BRA `(.L_x_52) ;  /* 0x0000003c00148947 */ /* 0x00eff40003800000 */
.L_x_106:
[----:B------:R-:W-:Y:S01]  /*2f00*/  IADD3 R10, PT, PT, R10, 0x1, RZ ;  /* 0x000000010a0a7810 */ /* 0x000fe20007ffe0ff */
[----:B------:R-:W-:Y:S06]  /*2f10*/  BRA.U !UP3, `(.L_x_53) ;  /* 0x000000010bc07547 */ /* 0x000fec000b800000 */
[----:B------:R-:W-:Y:S01]  /*2f20*/  UPLOP3.LUT UP4, UPT, UPT, UPT, UPT, 0x40, 0x4 ;  /* 0x000000000004789c */ /* 0x000fe20003f8e870 */
[----:B------:R-:W-:Y:S01]  /*2f30*/  UMOV UR13, UR9 ;  /* 0x00000009000d7c82 */ /* 0x000fe20008000000 */
[----:B------:R-:W-:Y:S01]  /*2f40*/  UMOV UR12, UR4 ;  /* 0x00000004000c7c82 */ /* 0x000fe20008000000 */
[----:B------:R-:W-:-:S08]  /*2f50*/  UMOV UR17, UR14 ;  /* 0x0000000e00117c82 */ /* 0x000fd00008000000 */
.L_x_56:
[----:B------:R-:W-:Y:S02]  /*2f60*/  UIADD3 UR13, UPT, UPT, UR13, 0x1, URZ ;  /* 0x000000010d0d7890 */ /* 0x000fe4000fffe0ff */
[----:B--2---:R-:W-:Y:S02]  /*2f70*/  ULEA UR6, UR17, UR5, 0x3 ;  /* 0x0000000511067291 */ /* 0x004fe4000f8e18ff */
[----:B------:R-:W-:Y:S01]  /*2f80*/  UISETP.NE.AND UP0, UPT, UR13, URZ, UPT ;  /* 0x000000ff0d00728c */ /* 0x000fe2000bf05270 */
[----:B---3--:R-:W-:Y:S10]  /*2f90*/  @P2 BRA `(.L_x_54) ;  /* 0x00000000000c2947 */ /* 0x008ff40003800000 */
[----:B-1----:R-:W-:Y:S04]  /*2fa0*/  SHF.L.U32 R3, R8, 0x1f, RZ ;  /* 0x0000001f08037819 */ /* 0x002fe800000006ff */
[----:B------:R-:W1:Y:S02]  /*2fb0*/  SYNCS.PHASECHK.TRANS64.TRYWAIT P0, [UR6], R3 ;  /* 0x00000003ff0075a7 */ /* 0x000e640008001106 */
[----:B-1----:R-:W-:Y:S05]  /*2fc0*/  @!P0 BRA `(.L_x_55) ;  /* 0x0000003800f88947 */ /* 0x002fea0003800000 */
.L_x_54:
[----:B------:R-:W-:Y:S01]  /*2fd0*/  UISETP.NE.AND UP1, UPT, UR12, 0x1, UPT ;  /* 0x000000010c00788c */ /* 0x000fe2000bf25270 */
[----:B------:R-:W-:Y:S01]  /*2fe0*/  PLOP3.LUT P2, PT, PT, PT, PT, 0x80, 0x8 ;  /* 0x000000000008781c */ /* 0x000fe20003f4f070 */
[----:B------:R-:W-:Y:S02]  /*2ff0*/  UIADD3 UR14, UPT, UPT, UR17, 0x1, URZ ;  /* 0x00000001110e7890 */ /* 0x000fe4000fffe0ff */
[----:B------:R-:W-:Y:S02]  /*3000*/  ULEA UR28, UR17, UR11, 0x9 ;  /* 0x0000000b111c7291 */ /* 0x000fe4000f8e48ff */
[----:B------:R-:W-:Y:S01]  /*3010*/  UISETP.NE.AND UP2, UPT, UR14, 0x2, UPT ;  /* 0x000000020e00788c */ /* 0x000fe2000bf45270 */
[----:B------:R-:W-:Y:S01]  /*3020*/  PLOP3.LUT P0, PT, PT, PT, UP1, 0x80, 0x8 ;  /* 0x000000000008781c */ /* 0x000fe20003f0f018 */
[----:B------:R-:W-:Y:S02]  /*3030*/  UIADD3 UR40, UPT, UPT, UR28, 0x2, URZ ;  /* 0x000000021c287890 */ /* 0x000fe4000fffe0ff */
[----:B------:R-:W-:Y:S02]  /*3040*/  USEL UR27, URZ, 0x1, UP2 ;  /* 0x00000001ff1b7887 */ /* 0x000fe40009000000 */
[----:B------:R-:W-:Y:S02]  /*3050*/  USEL UR14, UR14, URZ, UP2 ;  /* 0x000000ff0e0e7287 */ /* 0x000fe40009000000 */
[----:B------:R-:W-:Y:S02]  /*3060*/  UIADD3 UR36, UPT, UPT, UR28, 0x4, URZ ;  /* 0x000000041c247890 */ /* 0x000fe4000fffe0ff */
[----:B------:R-:W-:Y:S01]  /*3070*/  @UP1 ULEA UR26, UR14, UR5, 0x3 ;  /* 0x000000050e1a1291 */ /* 0x000fe2000f8e18ff */
[----:B------:R-:W-:Y:S01]  /*3080*/  LOP3.LUT R8, R8, UR27, RZ, 0x3c, !PT ;  /* 0x0000001b08087c12 */ /* 0x000fe2000f8e3cff */
[----:B------:R-:W-:Y:S02]  /*3090*/  UIADD3 UR32, UPT, UPT, UR28, 0x6, URZ ;  /* 0x000000061c207890 */ /* 0x000fe4000fffe0ff */
[----:B------:R-:W-:Y:S01]  /*30a0*/  UIADD3 UR6, UPT, UPT, UR6, 0x10, URZ ;  /* 0x0000001006067890 */ /* 0x000fe2000fffe0ff */
[----:B-1----:R-:W-:Y:S01]  /*30b0*/  @P0 SHF.L.U32 R0, R8, 0x1f, RZ ;  /* 0x0000001f08000819 */ /* 0x002fe200000006ff */
[----:B------:R-:W-:Y:S01]  /*30c0*/  UIADD3 UR12, UPT, UPT, UR12, -0x1, URZ ;  /* 0xffffffff0c0c7890 */ /* 0x000fe2000fffe0ff */
[----:B------:R-:W-:Y:S02]  /*30d0*/  UMOV UR29, 0x40004040 ;  /* 0x40004040001d7882 */ /* 0x000fe40000000000 */
[----:B------:R2:W3:Y:S01]  /*30e0*/  @P0 SYNCS.PHASECHK.TRANS64.TRYWAIT P2, [UR26], R0 ;  /* 0x00000000ff0005a7 */ /* 0x0004e2000804111a */
[----:B------:R-:W-:Y:S01]  /*30f0*/  ULEA UR26, UR17, UR10, 0xa ;  /* 0x0000000a111a7291 */ /* 0x000fe2000f8e50ff */
[----:B------:R-:W-:Y:S01]  /*3100*/  UMOV UR27, 0x40004040 ;  /* 0x40004040001b7882 */ /* 0x000fe20000000000 */
[----:B------:R-:W-:Y:S02]  /*3110*/  UMOV UR41, 0x40004040 ;  /* 0x4000404000297882 */ /* 0x000fe40000000000 */
[----:B------:R-:W-:Y:S02]  /*3120*/  UIADD3 UR38, UPT, UPT, UR26, 0x2, URZ ;  /* 0x000000021a267890 */ /* 0x000fe4000fffe0ff */
[----:B------:R-:W-:Y:S02]  /*3130*/  UIADD3 UR34, UPT, UPT, UR26, 0x4, URZ ;  /* 0x000000041a227890 */ /* 0x000fe4000fffe0ff */
[----:B------:R-:W-:Y:S01]  /*3140*/  UIADD3 UR30, UPT, UPT, UR26, 0x6, URZ ;  /* 0x000000061a1e7890 */ /* 0x000fe2000fffe0ff */
[----:B------:R2:W-:Y:S01]  /*3150*/  UTCQMMA gdesc[UR26], gdesc[UR28], tmem[UR8], tmem[UR24], idesc[UR25], UP4 ;  /* 0x00ff181c1a0075ea */ /* 0x0005e2000a000308 */
[----:B------:R-:W-:Y:S01]  /*3160*/  UPLOP3.LUT UP4, UPT, UPT, UPT, UPT, 0x80, 0x8 ;  /* 0x000000000008789c */ /* 0x000fe20003f8f070 */
[----:B------:R-:W-:Y:S01]  /*3170*/  UMOV UR39, 0x40004040 ;  /* 0x4000404000277882 */ /* 0x000fe20000000000 */
[----:B------:R-:W-:Y:S01]  /*3180*/  UMOV UR37, 0x40004040 ;  /* 0x4000404000257882 */ /* 0x000fe20000000000 */
[----:B------:R2:W-:Y:S01]  /*3190*/  UTCQMMA gdesc[UR38], gdesc[UR40], tmem[UR8], tmem[UR22], idesc[UR23], UPT ;  /* 0x00ff1628260075ea */ /* 0x0005e2000b800308 */
[----:B------:R-:W-:Y:S01]  /*31a0*/  UMOV UR35, 0x40004040 ;  /* 0x4000404000237882 */ /* 0x000fe20000000000 */
[----:B------:R-:W-:Y:S01]  /*31b0*/  UMOV UR33, 0x40004040 ;  /* 0x4000404000217882 */ /* 0x000fe20000000000 */
[----:B------:R-:W-:Y:S01]  /*31c0*/  UMOV UR31, 0x40004040 ;  /* 0x40004040001f7882 */ /* 0x000fe20000000000 */
[----:B------:R2:W-:Y:S01]  /*31d0*/  UTCQMMA gdesc[UR34], gdesc[UR36], tmem[UR8], tmem[UR20], idesc[UR21], UPT ;  /* 0x00ff1424220075ea */ /* 0x0005e2000b800308 */
[----:B------:R2:W-:Y:S01]  /*31e0*/  UTCQMMA gdesc[UR30], gdesc[UR32], tmem[UR8], tmem[UR18], idesc[UR19], UPT ;  /* 0x00ff12201e0075ea */ /* 0x0005e2000b800308 */
[----:B------:R2:W-:Y:S01]  /*31f0*/  UTCBAR [UR6], URZ ;  /* 0x000000ff060073e9 */ /* 0x0005e200080000ff */
[----:B------:R-:W-:Y:S01]  /*3200*/  UMOV UR17, UR14 ;  /* 0x0000000e00117c82 */ /* 0x000fe20008000000 */
[----:B------:R-:W-:Y:S05]  /*3210*/  BRA.U UP0, `(.L_x_56) ;  /* 0xfffffffd00507547 */ /* 0x000fea000b83ffff */
.L_x_53:
[----:B------:R-:W-:Y:S01]  /*3220*/  UIADD3 UR15, UPT, UPT, UR15, 0x1, URZ ;  /* 0x000000010f0f7890 */ /* 0x000fe2000fffe0ff */
[C---:B------:R-:W-:Y:S01]  /*3230*/  ISETP.NE.AND P0, PT, R10.reuse, 0x2, PT ;  /* 0x000000020a00780c */ /* 0x040fe20003f05270 */
[----:B------:R-:W-:Y:S02]  /*3240*/  UIADD3 UR7, UPT, UPT, UR7, 0x60, URZ ;  /* 0x0000006007077890 */ /* 0x000fe4000fffe0ff */
[----:B------:R-:W-:Y:S01]  /*3250*/  UISETP.NE.AND UP0, UPT, UR15, 0x4, UPT ;  /* 0x000000040f00788c */ /* 0x000fe2000bf05270 */
[----:B-12---:R-:W-:Y:S02]  /*3260*/  SEL R0, RZ, 0x1, P0 ;  /* 0x00000001ff007807 */ /* 0x006fe40000000000 */
[----:B------:R-:W-:Y:S01]  /*3270*/  SEL R10, R10, RZ, P0 ;  /* 0x000000ff0a0a7207 */ /* 0x000fe20000000000 */
[----:B------:R-:W-:Y:S01]  /*3280*/  USEL UR6, URZ, 0x1, UP0 ;  /* 0x00000001ff067887 */ /* 0x000fe20008000000 */
[----:B------:R-:W-:Y:S01]  /*3290*/  LOP3.LUT R9, R9, R0, RZ, 0x3c, !PT ;  /* 0x0000000009097212 */ /* 0x000fe200078e3cff */
[----:B------:R-:W-:Y:S01]  /*32a0*/  USEL UR15, UR15, URZ, UP0 ;  /* 0x000000ff0f0f7287 */ /* 0x000fe20008000000 */
[----:B------:R1:W-:Y:S03]  /*32b0*/  UTCBAR [UR7], URZ ;  /* 0x000000ff070073e9 */ /* 0x0003e600080000ff */
[----:B------:R-:W-:Y:S01]  /*32c0*/  LOP3.LUT R11, R11, UR6, RZ, 0x3c, !PT ;  /* 0x000000060b0b7c12 */ /* 0x000fe2000f8e3cff */
[----:B------:R-:W-:Y:S07]  /*32d0*/  @P1 BRA `(.L_x_57) ;  /* 0xfffffff800a01947 */ /* 0x000fee000383ffff */
[----:B------:R-:W2:Y:S01]  /*32e0*/  S2UR UR4, SR_CgaCtaId ;  /* 0x00000000000479c3 */ /* 0x000ea20000008800 */
[----:B------:R-:W-:Y:S01]  /*32f0*/  ELECT P0, URZ, PT ;  /* 0x0000000000ff782f */ /* 0x000fe20003800000 */
[----:B------:R-:W-:Y:S01]  /*3300*/  IMAD.MOV.U32 R0, RZ, RZ, 0x1 ;  /* 0x00000001ff007424 */ /* 0x000fe200078e00ff */
[----:B------:R-:W-:Y:S01]  /*3310*/  UIADD3 UR5, UPT, UPT, UR5, 0x80, URZ ;  /* 0x0000008005057890 */ /* 0x000fe2000fffe0ff */
[----:B------:R-:W-:Y:S01]  /*3320*/  SHF.L.U32 R3, R11, 0x1f, RZ ;  /* 0x0000001f0b037819 */ /* 0x000fe200000006ff */
[----:B------:R-:W-:-:S03]  /*3330*/  UMOV UR6, 0x40 ;  /* 0x0000004000067882 */ /* 0x000fc60000000000 */
[----:B------:R-:W-:Y:S01]  /*3340*/  UVIRTCOUNT.DEALLOC.SMPOOL 0x80 ;  /* 0x000000800000784c */ /* 0x000fe20000000000 */
[----:B--2---:R-:W-:Y:S02]  /*3350*/  ULEA UR4, UR4, UR6, 0x18 ;  /* 0x0000000604047291 */ /* 0x004fe4000f8ec0ff */
[----:B------:R-:W-:-:S07]  /*3360*/  ULEA UR6, UR15, UR5, 0x3 ;  /* 0x000000050f067291 */ /* 0x000fce000f8e18ff */
[----:B------:R2:W-:Y:S02]  /*3370*/  @P0 STS.U8 [UR4+0x1c], R0 ;  /* 0x00001c00ff000988 */ /* 0x0005e40008000004 */
[----:B------:R-:W4:Y:S02]  /*3380*/  SYNCS.PHASECHK.TRANS64.TRYWAIT P0, [UR6], R3 ;  /* 0x00000003ff0075a7 */ /* 0x000f240008001106 */
[----:B--2-4-:R-:W-:Y:S05]  /*3390*/  @!P0 BRA `(.L_x_58) ;  /* 0x00000038001c8947 */ /* 0x014fea0003800000 */
.L_x_109:
[----:B-1----:R-:W-:-:S04]  /*33a0*/  UIADD3 UR7, UPT, UPT, UR15, 0x1, URZ ;  /* 0x000000010f077890 */ /* 0x002fc8000fffe0ff */
[----:B------:R-:W-:-:S04]  /*33b0*/  UISETP.NE.AND UP0, UPT, UR7, 0x4, UPT ;  /* 0x000000040700788c */ /* 0x000fc8000bf05270 */
[----:B------:R-:W-:Y:S02]  /*33c0*/  USEL UR8, URZ, 0x1, UP0 ;  /* 0x00000001ff087887 */ /* 0x000fe40008000000 */
[----:B------:R-:W-:-:S04]  /*33d0*/  USEL UR7, UR7, URZ, UP0 ;  /* 0x000000ff07077287 */ /* 0x000fc80008000000 */
[----:B------:R-:W-:Y:S01]  /*33e0*/  ULEA UR6, UR7, UR5, 0x3 ;  /* 0x0000000507067291 */ /* 0x000fe2000f8e18ff */
[----:B------:R-:W-:-:S04]  /*33f0*/  LOP3.LUT R2, R11, UR8, RZ, 0x3c, !PT ;  /* 0x000000080b027c12 */ /* 0x000fc8000f8e3cff */
[----:B--2---:R-:W-:-:S04]  /*3400*/  SHF.L.U32 R3, R2, 0x1f, RZ ;  /* 0x0000001f02037819 */ /* 0x004fc800000006ff */
[----:B------:R-:W1:Y:S02]  /*3410*/  SYNCS.PHASECHK.TRANS64.TRYWAIT P0, [UR6], R3 ;  /* 0x00000003ff0075a7 */ /* 0x000e640008001106 */
[----:B-1----:R-:W-:Y:S05]  /*3420*/  @!P0 BRA `(.L_x_59) ;  /* 0x0000003800108947 */ /* 0x002fea0003800000 */
.L_x_111:
[----:B------:R-:W-:-:S04]  /*3430*/  UIADD3 UR7, UPT, UPT, UR7, 0x1, URZ ;  /* 0x0000000107077890 */ /* 0x000fc8000fffe0ff */
[----:B------:R-:W-:-:S04]  /*3440*/  UISETP.NE.AND UP0, UPT, UR7, 0x4, UPT ;  /* 0x000000040700788c */ /* 0x000fc8000bf05270 */
[----:B------:R-:W-:Y:S02]  /*3450*/  USEL UR8, URZ, 0x1, UP0 ;  /* 0x00000001ff087887 */ /* 0x000fe40008000000 */
[----:B------:R-:W-:-:S04]  /*3460*/  USEL UR7, UR7, URZ, UP0 ;  /* 0x000000ff07077287 */ /* 0x000fc80008000000 */
[----:B------:R-:W-:Y:S01]  /*3470*/  ULEA UR6, UR7, UR5, 0x3 ;  /* 0x0000000507067291 */ /* 0x000fe2000f8e18ff */
[----:B------:R-:W-:-:S04]  /*3480*/  LOP3.LUT R2, R2, UR8, RZ, 0x3c, !PT ;  /* 0x0000000802027c12 */ /* 0x000fc8000f8e3cff */
[----:B-1----:R-:W-:-:S04]  /*3490*/  SHF.L.U32 R3, R2, 0x1f, RZ ;  /* 0x0000001f02037819 */ /* 0x002fc800000006ff */
[----:B------:R-:W1:Y:S02]  /*34a0*/  SYNCS.PHASECHK.TRANS64.TRYWAIT P0, [UR6], R3 ;  /* 0x00000003ff0075a7 */ /* 0x000e640008001106 */
[----:B-1----:R-:W-:Y:S05]  /*34b0*/  @!P0 BRA `(.L_x_60) ;  /* 0x0000003800048947 */ /* 0x002fea0003800000 */
.L_x_113:
[----:B------:R-:W-:-:S04]  /*34c0*/  UIADD3 UR7, UPT, UPT, UR7, 0x1, URZ ;  /* 0x0000000107077890 */ /* 0x000fc8000fffe0ff */
[----:B------:R-:W-:-:S04]  /*34d0*/  UISETP.NE.AND UP0, UPT, UR7, 0x4, UPT ;  /* 0x000000040700788c */ /* 0x000fc8000bf05270 */
[----:B------:R-:W-:Y:S02]  /*34e0*/  USEL UR6, URZ, 0x1, UP0 ;  /* 0x00000001ff067887 */ /* 0x000fe40008000000 */
[----:B------:R-:W-:-:S04]  /*34f0*/  USEL UR7, UR7, URZ, UP0 ;  /* 0x000000ff07077287 */ /* 0x000fc80008000000 */
[----:B------:R-:W-:Y:S01]  /*3500*/  ULEA UR7, UR7, UR5, 0x3 ;  /* 0x0000000507077291 */ /* 0x000fe2000f8e18ff */
[----:B-1----:R-:W-:-:S04]  /*3510*/  LOP3.LUT R3, R2, UR6, RZ, 0x3c, !PT ;  /* 0x0000000602037c12 */ /* 0x002fc8000f8e3cff */
[----:B------:R-:W-:-:S04]  /*3520*/  SHF.L.U32 R3, R3, 0x1f, RZ ;  /* 0x0000001f03037819 */ /* 0x000fc800000006ff */
[----:B------:R-:W1:Y:S02]  /*3530*/  SYNCS.PHASECHK.TRANS64.TRYWAIT P0, [UR7], R3 ;  /* 0x00000003ff0075a7 */ /* 0x000e640008001107 */
[----:B-1----:R-:W-:Y:S05]  /*3540*/  @!P0 BRA `(.L_x_61) ;  /* 0x0000003400f88947 */ /* 0x002fea0003800000 */
.L_x_115:
[----:B------:R-:W-:Y:S01]  /*3550*/  NOP ;  /* 0x0000000000007918 */ /* 0x000fe20000000000 */
[----:B-1----:R-:W1:Y:S01]  /*3560*/  LDS R0, [UR4+0x14] ;  /* 0x00001404ff007984 */ /* 0x002e620008000800 */
[----:B------:R-:W-:Y:S01]  /*3570*/  ULOP3.LUT UR6, UR16, 0xffff, URZ, 0xc0, !UPT ;  /* 0x0000ffff10067892 */ /* 0x000fe2000f8ec0ff */
[----:B------:R-:W-:Y:S01]  /*3580*/  UMOV UR8, 0xffff ;  /* 0x0000ffff00087882 */ /* 0x000fe20000000000 */
[----:B------:R-:W-:Y:S02]  /*3590*/  UMOV UR5, 0x1 ;  /* 0x0000000100057882 */ /* 0x000fe40000000000 */
[----:B------:R-:W-:-:S04]  /*35a0*/  USHF.R.U32.HI UR6, URZ, 0x5, UR6 ;  /* 0x00000005ff067899 */ /* 0x000fc80008011606 */
[----:B------:R-:W-:Y:S02]  /*35b0*/  USHF.L.U32 UR8, UR8, UR6, URZ ;  /* 0x0000000608087299 */ /* 0x000fe400080006ff */
[----:B------:R-:W-:-:S04]  /*35c0*/  USHF.L.U32 UR5, UR5, UR6, URZ ;  /* 0x0000000605057299 */ /* 0x000fc800080006ff */
[----:B-1----:R-:W-:-:S04]  /*35d0*/  LOP3.LUT R0, R0, UR8, RZ, 0xc0, !PT ;  /* 0x0000000800007c12 */ /* 0x002fc8000f8ec0ff */
[----:B------:R-:W-:-:S13]  /*35e0*/  ISETP.NE.AND P0, PT, R0, UR8, PT ;  /* 0x0000000800007c0c */ /* 0x000fda000bf05270 */
[----:B------:R-:W-:Y:S05]  /*35f0*/  @P0 BRA `(.L_x_62) ;  /* 0x0000000000580947 */ /* 0x000fea0003800000 */
[----:B------:R-:W1:Y:S02]  /*3600*/  LDS R0, [UR4+0x18] ;  /* 0x00001804ff007984 */ /* 0x000e640008000800 */
[----:B-1----:R-:W-:-:S04]  /*3610*/  LOP3.LUT R0, R0, UR5, RZ, 0xc0, !PT ;  /* 0x0000000500007c12 */ /* 0x002fc8000f8ec0ff */
[----:B------:R-:W-:-:S13]  /*3620*/  ISETP.NE.AND P0, PT, R0, UR5, PT ;  /* 0x0000000500007c0c */ /* 0x000fda000bf05270 */
[----:B------:R-:W-:Y:S05]  /*3630*/  @P0 BRA `(.L_x_63) ;  /* 0x00000000003c0947 */ /* 0x000fea0003800000 */
[----:B------:R-:W1:Y:S01]  /*3640*/  S2R R2, SR_LANEID ;  /* 0x0000000000027919 */ /* 0x000e620000000000 */
[----:B------:R-:W-:Y:S01]  /*3650*/  ULOP3.LUT UR8, URZ, UR8, URZ, 0x33, !UPT ;  /* 0x00000008ff087292 */ /* 0x000fe2000f8e33ff */
[----:B------:R-:W-:Y:S01]  /*3660*/  LOP3.LUT R4, RZ, UR5, RZ, 0x33, !PT ;  /* 0x00000005ff047c12 */ /* 0x000fe2000f8e33ff */
[----:B------:R-:W-:Y:S02]  /*3670*/  VOTEU.ANY UR7, UPT, PT ;  /* 0x0000000000077886 */ /* 0x000fe400038e0100 */
[----:B------:R-:W-:Y:S01]  /*3680*/  UFLO.U32 UR7, UR7 ;  /* 0x00000007000772bd */ /* 0x000fe200080e0000 */
[----:B------:R-:W2:Y:S01]  /*3690*/  REDUX UR5, R4 ;  /* 0x00000000040573c4 */ /* 0x000ea20000000000 */
[----:B------:R-:W-:-:S06]  /*36a0*/  IMAD.U32 R0, RZ, RZ, UR8 ;  /* 0x00000008ff007e24 */ /* 0x000fcc000f8e00ff */
[----:B------:R4:W-:Y:S01]  /*36b0*/  UTCATOMSWS.AND URZ, UR8 ;  /* 0x0000000800ff79e3 */ /* 0x0009e20008000000 */
[----:B------:R-:W3:Y:S01]  /*36c0*/  REDUX UR6, R0 ;  /* 0x00000000000673c4 */ /* 0x000ee20000000000 */
[----:B-1----:R-:W-:Y:S01]  /*36d0*/  ISETP.EQ.U32.AND P0, PT, R2, UR7, PT ;  /* 0x0000000702007c0c */ /* 0x002fe2000bf02070 */
[----:B--2---:R-:W-:Y:S01]  /*36e0*/  IMAD.U32 R2, RZ, RZ, UR5 ;  /* 0x00000005ff027e24 */ /* 0x004fe2000f8e00ff */
[----:B---3--:R-:W-:-:S11]  /*36f0*/  MOV R3, UR6 ;  /* 0x0000000600037c02 */ /* 0x008fd60008000f00 */
[----:B------:R4:W-:Y:S04]  /*3700*/  @P0 ATOMS.AND RZ, [UR4+0x14], R3 ;  /* 0x00001403ffff098c */ /* 0x0009e8000a800004 */
[----:B------:R4:W-:Y:S01]  /*3710*/  @P0 ATOMS.AND RZ, [UR4+0x18], R2 ;  /* 0x00001802ffff098c */ /* 0x0009e2000a800004 */
[----:B------:R-:W-:Y:S05]  /*3720*/  BRA `(.L_x_64) ;  /* 0x0000000000147947 */ /* 0x000fea0003800000 */
.L_x_63:
[----:B------:R-:W-:Y:S02]  /*3730*/  MOV R2, 0x3750 ;  /* 0x0000375000027802 */ /* 0x000fe40000000f00 */
[----:B---3-5:R-:W-:Y:S05]  /*3740*/  CALL.REL.NOINC `($__internal_0_$__cuda_sm10x_tcgen05_guardrail_trap_col_being_dealloced_not_returned_by_alloc) ;  /* 0x0000003800147944 */ /* 0x028fea0003c00000 */
[----:B------:R-:W-:Y:S05]  /*3750*/  BRA `(.L_x_64) ;  /* 0x0000000000087947 */ /* 0x000fea0003800000 */
.L_x_62:
[----:B------:R-:W-:Y:S02]  /*3760*/  MOV R2, 0x3780 ;  /* 0x0000378000027802 */ /* 0x000fe40000000f00 */
[----:B---3-5:R-:W-:Y:S05]  /*3770*/  CALL.REL.NOINC `($__internal_2_$__cuda_sm10x_tcgen05_guardrail_trap_unallocated_columns_being_dealloced) ;  /* 0x0000003800207944 */ /* 0x028fea0003c00000 */
.L_x_64:
[----:B------:R-:W-:Y:S01]  /*3780*/  NOP ;  /* 0x0000000000007918 */ /* 0x000fe20000000000 */
[----:B----4-:R-:W-:Y:S05]  /*3790*/  EXIT ;  /* 0x000000000000794d */ /* 0x010fea0003800000 */
.L_x_46:
[----:B------:R-:W-:-:S09]  /*37a0*/  UISETP.NE.OR UP2, UPT, UR8, 0x3, !UP2 ;  /* 0x000000030800788c */ /* 0x000fd2000d745670 */
[----:B------:R-:W-:Y:S05]  /*37b0*/  BRA.U UP2, `(.L_x_65) ;  /* 0x0000000902c87547 */ /* 0x000fea000b800000 */
[----:B------:R-:W1:Y:S01]  /*37c0*/  LDCU.64 UR6, c[0x0][0x888] ;  /* 0x00011100ff0677ac */ /* 0x000e620008000a00 */
[----:B------:R-:W2:Y:S01]  /*37d0*/  LDC R0, c[0x0][0xb30] ;  /* 0x0002cc00ff007b82 */ /* 0x000ea20000000800 */
[----:B------:R-:W-:Y:S01]  /*37e0*/  IMAD.MOV.U32 R30, RZ, RZ, 0x1 ;  /* 0x00000001ff1e7424 */ /* 0x000fe200078e00ff */
[----:B------:R-:W-:Y:S01]  /*37f0*/  CS2R R28, SRZ ;  /* 0x00000000001c7805 */ /* 0x000fe2000001ff00 */
[----:B------:R-:W4:Y:S01]  /*3800*/  LDCU.64 UR4, c[0x0][0x890] ;  /* 0x00011200ff0477ac */ /* 0x000f220008000a00 */
[----:B------:R-:W-:Y:S01]  /*3810*/  IMAD.MOV.U32 R25, RZ, RZ, 0x2000 ;  /* 0x00002000ff197424 */ /* 0x000fe200078e00ff */
[----:B------:R-:W-:-:S03]  /*3820*/  UMOV UR8, 0x400 ;  /* 0x0000040000087882 */ /* 0x000fc60000000000 */
[----:B------:R-:W3:Y:S01]  /*3830*/  LDC R19, c[0x0][0x370] ;  /* 0x0000dc00ff137b82 */ /* 0x000ee20000000800 */
[----:B------:R-:W-:-:S07]  /*3840*/  UPLOP3.LUT UP1, UPT, UPT, UPT, UPT, 0x40, 0x4 ;  /* 0x000000000004789c */ /* 0x000fce0003f2e870 */
[----:B------:R-:W3:Y:S01]  /*3850*/  LDC R2, c[0x0][0xb0c] ;  /* 0x0002c300ff027b82 */ /* 0x000ee20000000800 */
[----:B-1----:R-:W-:Y:S02]  /*3860*/  UISETP.NE.U32.AND UP2, UPT, UR6, URZ, UPT ;  /* 0x000000ff0600728c */ /* 0x002fe4000bf45070 */
[----:B------:R-:W-:Y:S02]  /*3870*/  ULEA UR6, UR37, UR8, 0x18 ;  /* 0x0000000825067291 */ /* 0x000fe4000f8ec0ff */
[----:B------:R-:W-:Y:S02]  /*3880*/  UISETP.NE.AND.EX UP2, UPT, UR7, URZ, UPT, UP2 ;  /* 0x000000ff0700728c */ /* 0x000fe4000bf45320 */
[----:B------:R-:W-:Y:S01]  /*3890*/  UIADD3 UR7, UPT, UPT, UR6, 0x20, URZ ;  /* 0x0000002006077890 */ /* 0x000fe2000fffe0ff */
[----:B------:R-:W1:Y:S01]  /*38a0*/  LDC R18, c[0x0][0xb20] ;  /* 0x0002c800ff127b82 */ /* 0x000e620000000800 */
[----:B----4-:R-:W-:Y:S01]  /*38b0*/  UISETP.NE.U32.AND UP3, UPT, UR4, URZ, UPT ;  /* 0x000000ff0400728c */ /* 0x010fe2000bf65070 */
[----:B--2---:R-:W-:Y:S01]  /*38c0*/  ISETP.NE.AND P1, PT, R0, 0x1, PT ;  /* 0x000000010000780c */ /* 0x004fe20003f25270 */
[----:B------:R-:W-:-:S02]  /*38d0*/  UPRMT UR37, UR37, 0x654, UR7 ;  /* 0x0000065425257896 */ /* 0x000fc40008000007 */
[----:B------:R-:W-:-:S03]  /*38e0*/  UISETP.NE.AND.EX UP3, UPT, UR5, URZ, UPT, UP3 ;  /* 0x000000ff0500728c */ /* 0x000fc6000bf65330 */
[----:B------:R-:W2:Y:S08]  /*38f0*/  LDC.64 R32, c[0x0][0x348] ;  /* 0x0000d200ff207b82 */ /* 0x000eb00000000a00 */
[----:B------:R-:W4:Y:S08]  /*3900*/  LDC.64 R16, c[0x0][0xb10] ;  /* 0x0002c400ff107b82 */ /* 0x000f300000000a00 */
[----:B------:R-:W1:Y:S08]  /*3910*/  LDC.64 R6, c[0x0][0xb18] ;  /* 0x0002c600ff067b82 */ /* 0x000e700000000a00 */
[----:B------:R-:W1:Y:S08]  /*3920*/  LDC.64 R4, c[0x0][0xb28] ;  /* 0x0002ca00ff047b82 */ /* 0x000e700000000a00 */
[----:B---3--:R-:W1:Y:S02]  /*3930*/  LDC R24, c[0x0][0x374] ;  /* 0x0000dd00ff187b82 */ /* 0x008e640000000800 */
.L_x_73:
[C---:B------:R-:W-:Y:S02]  /*3940*/  LEA R0, R29.reuse, UR6, 0x3 ;  /* 0x000000061d007c11 */ /* 0x040fe4000f8e18ff */
[----:B------:R-:W-:Y:S02]  /*3950*/  SHF.L.U32 R3, R28, 0x1f, RZ ;  /* 0x0000001f1c037819 */ /* 0x000fe400000006ff */
[----:B------:R-:W-:Y:S02]  /*3960*/  LEA R20, R29, UR6, 0x4 ;  /* 0x000000061d147c11 */ /* 0x000fe4000f8e20ff */
[----:B---3--:R-:W3:Y:S02]  /*3970*/  SYNCS.PHASECHK.TRANS64.TRYWAIT P0, [R0+URZ+0x40], R3 ;  /* 0x00004003000075a7 */ /* 0x008ee400080011ff */
[----:B---3--:R-:W-:Y:S05]  /*3980*/  @!P0 BRA `(.L_x_66) ;  /* 0x0000003400008947 */ /* 0x008fea0003800000 */
.L_x_116:
[----:B------:R-:W-:Y:S01]  /*3990*/  ISETP.GE.AND P0, PT, R72, 0x1, PT ;  /* 0x000000014800780c */ /* 0x000fe20003f06270 */
[----:B------:R-:W1:Y:S01]  /*39a0*/  LDS.128 R20, [R20+0xd0] ;  /* 0x0000d00014147984 */ /* 0x000e620000000c00 */
[----:B------:R-:W-:Y:S01]  /*39b0*/  ISETP.NE.U32.AND P4, PT, RZ, UR4, PT ;  /* 0x00000004ff007c0c */ /* 0x000fe2000bf85070 */
[----:B---3--:R-:W-:Y:S01]  /*39c0*/  VIADD R0, R0, 0x50 ;  /* 0x0000005000007836 */ /* 0x008fe20000000000 */
[----:B------:R-:W-:Y:S02]  /*39d0*/  SHF.L.U32 R26, R30, 0x1f, RZ ;  /* 0x0000001f1e1a7819 */ /* 0x000fe400000006ff */
[----:B------:R-:W-:Y:S02]  /*39e0*/  ISETP.NE.AND.EX P4, PT, RZ, UR5, PT, P4 ;  /* 0x00000005ff007c0c */ /* 0x000fe4000bf85340 */
[----:B------:R-:W-:Y:S01]  /*39f0*/  PRMT R0, RZ, 0x654, R0 ;  /* 0x00000654ff007816 */ /* 0x000fe20000000000 */
[----:B------:R-:W-:Y:S01]  /*3a00*/  @!PT LDS RZ, [RZ] ;  /* 0x00000000fffff984 */ /* 0x000fe20000000800 */
[----:B------:R-:W-:Y:S01]  /*3a10*/  @!PT LDS RZ, [RZ] ;  /* 0x00000000fffff984 */ /* 0x000fe20000000800 */
[----:B------:R-:W-:Y:S01]  /*3a20*/  @!PT LDS RZ, [RZ] ;  /* 0x00000000fffff984 */ /* 0x000fe20000000800 */
[----:B------:R-:W-:Y:S01]  /*3a30*/  @!PT LDS RZ, [RZ] ;  /* 0x00000000fffff984 */ /* 0x000fe20000000800 */
[----:B------:R3:W-:Y:S06]  /*3a40*/  MEMBAR.ALL.CTA ;  /* 0x0000000000007992 */ /* 0x0007ec0000008000 */
[----:B---3--:R-:W3:Y:S02]  /*3a50*/  FENCE.VIEW.ASYNC.S ;  /* 0x00000000000073c6 */ /* 0x008ee40000000000 */
[----:B---3--:R3:W-:Y:S01]  /*3a60*/  SYNCS.ARRIVE.TRANS64.RED.A1T0 RZ, [R0+URZ], RZ ;  /* 0x000000ff00ff79a7 */ /* 0x0087e200081004ff */
[----:B-1----:R-:W-:Y:S11]  /*3a70*/  LOP3.LUT P3, RZ, R22, 0x1, RZ, 0xc0, !PT ;  /* 0x0000000116ff7812 */ /* 0x002ff6000786c0ff */
[----:B------:R-:W-:Y:S02]  /*3a80*/  @!UPT UIADD3 URZ, UPT, UPT, URZ, URZ, URZ ;  /* 0x000000fffffff290 */ /* 0x000fe4000fffe0ff */
[----:B------:R-:W-:Y:S02]  /*3a90*/  @P3 MOV R13, R20 ;  /* 0x00000014000d3202 */ /* 0x000fe40000000f00 */
[----:B------:R-:W-:Y:S01]  /*3aa0*/  @P3 LOP3.LUT R8, R21, 0xffff, RZ, 0xc0, !PT ;  /* 0x0000ffff15083812 */ /* 0x000fe200078ec0ff */
[----:B---3--:R-:W-:Y:S06]  /*3ab0*/  @!P0 BRA `(.L_x_67) ;  /* 0x0000000000a48947 */ /* 0x008fec0003800000 */
[----:B------:R-:W-:Y:S01]  /*3ac0*/  IMAD.HI.U32 R31, R24, R7, RZ ;  /* 0x00000007181f7227 */ /* 0x000fe200078e00ff */
[----:B------:R-:W-:Y:S02]  /*3ad0*/  ISETP.NE.AND P0, PT, R6, 0x1, PT ;  /* 0x000000010600780c */ /* 0x000fe40003f05270 */
[----:B------:R-:W-:Y:S01]  /*3ae0*/  ISETP.NE.AND P2, PT, R72, 0x1, PT ;  /* 0x000000014800780c */ /* 0x000fe20003f45270 */
[----:B----4-:R-:W-:Y:S01]  /*3af0*/  IMAD.HI.U32 R34, R19, R16, RZ ;  /* 0x0000001013227227 */ /* 0x010fe200078e00ff */
[----:B------:R-:W-:Y:S02]  /*3b00*/  SHF.R.U32.HI R31, RZ, R18, R31 ;  /* 0x00000012ff1f7219 */ /* 0x000fe4000001161f */
[----:B------:R-:W-:Y:S01]  /*3b10*/  ISETP.NE.AND P5, PT, R2, 0x1, PT ;  /* 0x000000010200780c */ /* 0x000fe20003fa5270 */
[----:B------:R-:W-:Y:S01]  /*3b20*/  IMAD.HI.U32 R36, R13, R16, RZ ;  /* 0x000000100d247227 */ /* 0x000fe200078e00ff */
[----:B------:R-:W-:Y:S02]  /*3b30*/  SHF.R.U32.HI R34, RZ, R17, R34 ;  /* 0x00000011ff227219 */ /* 0x000fe40000011622 */
[----:B------:R-:W-:Y:S01]  /*3b40*/  SEL R3, R24, R31, !P0 ;  /* 0x0000001f18037207 */ /* 0x000fe20004000000 */
[C---:B------:R-:W-:Y:S01]  /*3b50*/  IMAD.HI.U32 R31, R8.reuse, R7, RZ ;  /* 0x00000007081f7227 */ /* 0x040fe200078e00ff */
[----:B------:R-:W-:Y:S02]  /*3b60*/  SEL R11, R19, R34, !P5 ;  /* 0x00000022130b7207 */ /* 0x000fe40006800000 */
[----:B------:R-:W-:Y:S01]  /*3b70*/  SHF.R.U32.HI R36, RZ, R17, R36 ;  /* 0x00000011ff247219 */ /* 0x000fe20000011624 */
[----:B------:R-:W-:Y:S01]  /*3b80*/  IMAD.HI.U32 R38, R3, R4, RZ ;  /* 0x0000000403267227 */ /* 0x000fe200078e00ff */
[----:B------:R-:W-:Y:S03]  /*3b90*/  SHF.R.U32.HI R31, RZ, R18, R31 ;  /* 0x00000012ff1f7219 */ /* 0x000fe6000001161f */
[----:B------:R-:W-:Y:S01]  /*3ba0*/  IMAD.HI.U32 R34, R11, R4, RZ ;  /* 0x000000040b227227 */ /* 0x000fe200078e00ff */
[----:B------:R-:W-:Y:S02]  /*3bb0*/  @P2 SHF.R.U32.HI R3, RZ, R5, R38 ;  /* 0x00000005ff032219 */ /* 0x000fe40000011626 */
[----:B------:R-:W-:Y:S02]  /*3bc0*/  SEL R9, R8, R31, !P0 ;  /* 0x0000001f08097207 */ /* 0x000fe40004000000 */
[----:B------:R-:W-:Y:S01]  /*3bd0*/  @P2 SHF.R.U32.HI R11, RZ, R5, R34 ;  /* 0x00000005ff0b2219 */ /* 0x000fe20000011622 */
[C---:B------:R-:W-:Y:S01]  /*3be0*/  IMAD R10, R72.reuse, R3, RZ ;  /* 0x00000003480a7224 */ /* 0x040fe200078e02ff */
[----:B------:R-:W-:Y:S01]  /*3bf0*/  SEL R3, R13, R36, !P5 ;  /* 0x000000240d037207 */ /* 0x000fe20006800000 */
[C---:B------:R-:W-:Y:S03]  /*3c00*/  IMAD.HI.U32 R14, R9.reuse, R4, RZ ;  /* 0x00000004090e7227 */ /* 0x040fe600078e00ff */
[----:B------:R-:W-:Y:S01]  /*3c10*/  ISETP.GE.AND P0, PT, R9, R10, PT ;  /* 0x0000000a0900720c */ /* 0x000fe20003f06270 */
[C---:B------:R-:W-:Y:S01]  /*3c20*/  IMAD R12, R72.reuse, R11, RZ ;  /* 0x0000000b480c7224 */ /* 0x040fe200078e02ff */
[-C--:B------:R-:W-:Y:S04]  /*3c30*/  SHF.R.U32.HI R14, RZ, R5.reuse, R14 ;  /* 0x00000005ff0e7219 */ /* 0x080fe8000001160e */
[----:B------:R-:W-:Y:S02]  /*3c40*/  ISETP.GE.OR P0, PT, R3, R12, P0 ;  /* 0x0000000c0300720c */ /* 0x000fe40000706670 */
[----:B------:R-:W-:Y:S05]  /*3c50*/  SEL R15, R9, R14, !P2 ;  /* 0x0000000e090f7207 */ /* 0x000fea0005000000 */
[----:B------:R-:W-:Y:S04]  /*3c60*/  IMAD.MOV R14, RZ, RZ, -R15 ;  /* 0x000000ffff0e7224 */ /* 0x000fe800078e0a0f */
[----:B------:R-:W-:Y:S02]  /*3c70*/  IMAD R14, R72, R14, R9 ;  /* 0x0000000e480e7224 */ /* 0x000fe400078e0209 */
[C---:B------:R-:W-:Y:S05]  /*3c80*/  @!P0 IMAD.HI.U32 R10, R3.reuse, R4, RZ ;  /* 0x00000004030a8227 */ /* 0x040fea00078e00ff */
[----:B------:R-:W-:Y:S04]  /*3c90*/  @!P0 SHF.R.U32.HI R10, RZ, R5, R10 ;  /* 0x00000005ff0a8219 */ /* 0x000fe8000001160a */
[----:B------:R-:W-:Y:S01]  /*3ca0*/  @!P0 SEL R0, R3, R10, !P2 ;  /* 0x0000000a03008207 */ /* 0x000fe20005000000 */
[----:B------:R-:W-:Y:S03]  /*3cb0*/  IMAD.MOV R10, RZ, RZ, -R3 ;  /* 0x000000ffff0a7224 */ /* 0x000fe600078e0a03 */
[----:B------:R-:W-:Y:S01]  /*3cc0*/  @!P0 IADD3 R15, PT, PT, R15, -R0, RZ ;  /* 0x800000000f0f8210 */ /* 0x000fe20007ffe0ff */
[----:B------:R-:W-:Y:S01]  /*3cd0*/  @!P0 IMAD R0, R11, R14, R0 ;  /* 0x0000000e0b008224 */ /* 0x000fe200078e0200 */
[----:B------:R-:W-:Y:S01]  /*3ce0*/  IADD3 R11, PT, PT, -R9, RZ, RZ ;  /* 0x000000ff090b7210 */ /* 0x000fe20007ffe1ff */
[----:B------:R-:W-:Y:S02]  /*3cf0*/  IMAD R13, R2, R10, R13 ;  /* 0x0000000a020d7224 */ /* 0x000fe400078e020d */
[----:B------:R-:W-:Y:S02]  /*3d00*/  @!P0 IMAD R9, R15, R72, R3 ;  /* 0x000000480f098224 */ /* 0x000fe400078e0203 */
[----:B------:R-:W-:Y:S02]  /*3d10*/  @!P0 IMAD.MOV.U32 R3, RZ, RZ, R0 ;  /* 0x000000ffff038224 */ /* 0x000fe400078e0000 */
[----:B------:R-:W-:Y:S02]  /*3d20*/  IMAD R8, R6, R11, R8 ;  /* 0x0000000b06087224 */ /* 0x000fe400078e0208 */
[----:B------:R-:W-:Y:S02]  /*3d30*/  IMAD R13, R3, R2, R13 ;  /* 0x00000002030d7224 */ /* 0x000fe400078e020d */
[----:B------:R-:W-:Y:S02]  /*3d40*/  IMAD R8, R9, R6, R8 ;  /* 0x0000000609087224 */ /* 0x000fe400078e0208 */
.L_x_67:
[----:B------:R-:W-:Y:S05]  /*3d50*/  BRA.U UP1, `(.L_x_68) ;  /* 0x0000000101107547 */ /* 0x000fea000b800000 */
[----:B------:R-:W-:Y:S04]  /*3d60*/  MOV R0, UR13 ;  /* 0x0000000d00007c02 */ /* 0x000fe80008000f00 */
[----:B------:R-:W-:Y:S04]  /*3d70*/  SHF.L.U32 R3, R0, 0x1f, RZ ;  /* 0x0000001f00037819 */ /* 0x000fe800000006ff */
[----:B------:R-:W1:Y:S02]  /*3d80*/  SYNCS.PHASECHK.TRANS64.TRYWAIT P0, [UR6+0x38], R3 ;  /* 0x00003803ff0075a7 */ /* 0x000e640008001106 */
[----:B-1----:R-:W-:Y:S05]  /*3d90*/  @!P0 BRA `(.L_x_69) ;  /* 0x0000003000108947 */ /* 0x002fea0003800000 */
.L_x_68:
[----:B------:R-:W-:Y:S05]  /*3da0*/  BRA.U !UP3, `(.L_x_70) ;  /* 0x000000010b347547 */ /* 0x000fea000b800000 */
[----:B------:R-:W-:Y:S01]  /*3db0*/  UPLOP3.LUT UP0, UPT, UPT, UPT, UP2, 0x80, 0x8 ;  /* 0x000000000008789c */ /* 0x000fe20003f0f020 */
[----:B-1----:R-:W-:Y:S02]  /*3dc0*/  HFMA2 R0, -RZ, RZ, 0, 5.9604644775390625e-08 ;  /* 0x00000001ff007431 */ /* 0x002fe400000001ff */
[----:B------:R-:W-:Y:S03]  /*3dd0*/  IMAD.MOV.U32 R164, RZ, RZ, 0x1 ;  /* 0x00000001ffa47424 */ /* 0x000fe600078e00ff */
[----:B------:R-:W-:Y:S05]  /*3de0*/  PLOP3.LUT P0, PT, PT, PT, UP0, 0x80, 0x8 ;  /* 0x000000000008781c */ /* 0x000fea0003f0f008 */
[----:B------:R-:W1:Y:S01]  /*3df0*/  @UP0 LDCU.64 UR8, c[0x0][0x888] ;  /* 0x00011100ff0807ac */ /* 0x000e620008000a00 */
[----:B------:R-:W-:Y:S07]  /*3e00*/  @UP0 UIMAD UR7, UR36, UR4, URZ ;  /* 0x00000004240702a4 */ /* 0x000fee000f8e02ff */
[----:B------:R-:W-:Y:S01]  /*3e10*/  @!P0 PRMT R164, R0, 0x7610, R164 ;  /* 0x0000761000a48816 */ /* 0x000fe200000000a4 */
[----:B-1----:R-:W-:Y:S03]  /*3e20*/  @UP0 UIMAD.WIDE UR8, UR7, 0x4, UR8 ;  /* 0x00000004070808a5 */ /* 0x002fe6000f8e0208 */
[----:B------:R-:W1:Y:S03]  /*3e30*/  @!UP0 LDCU UR7, c[0x0][0x880] ;  /* 0x00011000ff0787ac */ /* 0x000e660008000800 */
[----:B------:R-:W-:Y:S01]  /*3e40*/  IMAD.U32 R10, RZ, RZ, UR8 ;  /* 0x00000008ff0a7e24 */ /* 0x000fe2000f8e00ff */
[----:B------:R-:W-:Y:S05]  /*3e50*/  MOV R11, UR9 ;  /* 0x00000009000b7c02 */ /* 0x000fea0008000f00 */
[----:B-----5:R3:W5:Y:S02]  /*3e60*/  @P0 LDG.E R81, desc[UR40][R10.64] ;  /* 0x000000280a510981 */ /* 0x020764000c1e1900 */
[----:B-1-3--:R-:W-:Y:S07]  /*3e70*/  @!P0 IMAD.U32 R81, RZ, RZ, UR7 ;  /* 0x00000007ff518e24 */ /* 0x00afee000f8e00ff */
.L_x_70:
[----:B-----5:R-:W-:Y:S01]  /*3e80*/  @!P4 FSETP.EQ.AND P5, PT, R81, RZ, PT ;  /* 0x000000ff5100c20b */ /* 0x020fe20003fa2000 */
[----:B------:R-:W-:Y:S01]  /*3e90*/  @!UPT UIADD3 URZ, UPT, UPT, URZ, URZ, URZ ;  /* 0x000000fffffff290 */ /* 0x000fe2000fffe0ff */
[----:B------:R-:W-:Y:S11]  /*3ea0*/  @!P4 BRA `(.L_x_71) ;  /* 0x000000000014c947 */ /* 0x000ff60003800000 */
[----:B------:R-:W-:Y:S02]  /*3eb0*/  LOP3.LUT P0, RZ, R164, 0xff, RZ, 0xc0, !PT ;  /* 0x000000ffa4ff7812 */ /* 0x000fe4000780c0ff */
[----:B------:R-:W-:Y:S04]  /*3ec0*/  PLOP3.LUT P5, PT, PT, PT, UP0, 0x80, 0x8 ;  /* 0x000000000008781c */ /* 0x000fe80003faf008 */
[----:B------:R-:W-:Y:S07]  /*3ed0*/  PLOP3.LUT P5, PT, P5, PT, PT, 0x8, 0x80 ;  /* 0x000000000080781c */ /* 0x000fee0002fae170 */
[----:B------:R-:W-:Y:S11]  /*3ee0*/  @P0 FSETP.EQ.AND P5, PT, R81, RZ, PT ;  /* 0x000000ff5100020b */ /* 0x000ff60003fa2000 */
[----:B------:R-:W-:Y:S02]  /*3ef0*/  @!UPT UIADD3 URZ, UPT, UPT, URZ, URZ, URZ ;  /* 0x000000fffffff290 */ /* 0x000fe4000fffe0ff */
.L_x_71:
[----:B------:R-:W3:Y:S01]  /*3f00*/  SYNCS.PHASECHK.TRANS64.TRYWAIT P4, [UR6+0x28], R26 ;  /* 0x0000281aff0075a7 */ /* 0x000ee20008081106 */
[----:B------:R-:W-:Y:S01]  /*3f10*/  @P3 SHF.R.U32.HI R27, RZ, 0x10, R21 ;  /* 0x00000010ff1b3819 */ /* 0x000fe20000011615 */
[----:B------:R-:W-:Y:S01]  /*3f20*/  VIADD R29, R29, 0x1 ;  /* 0x000000011d1d7836 */ /* 0x000fe20000000000 */
[----:B------:R-:W5:Y:S08]  /*3f30*/  LDC.64 R14, c[0x0][0xb10] ;  /* 0x0002c400ff0e7b82 */ /* 0x000f700000000a00 */
[----:B------:R-:W2:Y:S08]  /*3f40*/  LDC.64 R10, c[0x0][0xb18] ;  /* 0x0002c600ff0a7b82 */ /* 0x000eb00000000a00 */
[----:B-1----:R-:W1:Y:S08]  /*3f50*/  @!P1 LDC R0, c[0x0][0xb20] ;  /* 0x0002c800ff009b82 */ /* 0x002e700000000800 */
[----:B------:R-:W4:Y:S01]  /*3f60*/  @!P1 LDC R3, c[0x0][0xb0c] ;  /* 0x0002c300ff039b82 */ /* 0x000f220000000800 */
[----:B-----5:R-:W-:Y:S05]  /*3f70*/  @!P1 IMAD.HI.U32 R14, R13, R14, RZ ;  /* 0x0000000e0d0e9227 */ /* 0x020fea00078e00ff */
[----:B------:R-:W-:Y:S01]  /*3f80*/  @!P1 SHF.R.U32.HI R14, RZ, R15, R14 ;  /* 0x0000000fff0e9219 */ /* 0x000fe2000001160e */
[----:B--2---:R-:W-:Y:S01]  /*3f90*/  @!P1 IMAD.HI.U32 R11, R8, R11, RZ ;  /* 0x0000000b080b9227 */ /* 0x004fe200078e00ff */
[----:B------:R-:W-:Y:S04]  /*3fa0*/  @!P1 ISETP.NE.AND P0, PT, R10, 0x1, PT ;  /* 0x000000010a00980c */ /* 0x000fe80003f05270 */
[----:B-1----:R-:W-:Y:S02]  /*3fb0*/  @!P1 SHF.R.U32.HI R9, RZ, R0, R11 ;  /* 0x00000000ff099219 */ /* 0x002fe4000001160b */
[----:B----4-:R-:W-:Y:S02]  /*3fc0*/  @!P1 ISETP.NE.AND P2, PT, R3, 0x1, PT ;  /* 0x000000010300980c */ /* 0x010fe40003f45270 */
[----:B------:R-:W-:Y:S02]  /*3fd0*/  @!P1 SEL R9, R8, R9, !P0 ;  /* 0x0000000908099207 */ /* 0x000fe40004000000 */
[----:B------:R-:W-:Y:S02]  /*3fe0*/  ELECT P0, URZ, PT ;  /* 0x0000000000ff782f */ /* 0x000fe40003800000 */
[----:B------:R-:W-:Y:S05]  /*3ff0*/  @!P1 SEL R14, R13, R14, !P2 ;  /* 0x0000000e0d0e9207 */ /* 0x000fea0005000000 */
[----:B------:R-:W-:Y:S02]  /*4000*/  @!P1 IMAD.IADD R0, R9, 0x1, -R14 ;  /* 0x0000000109009824 */ /* 0x000fe400078e0a0e */
[----:B------:R-:W-:Y:S02]  /*4010*/  @!P1 IMAD.IADD R9, R14, 0x1, -R9 ;  /* 0x000000010e099824 */ /* 0x000fe400078e0a09 */
[----:B------:R-:W-:Y:S02]  /*4020*/  @!P1 IMAD R13, R0, R3, R13 ;  /* 0x00000003000d9224 */ /* 0x000fe400078e020d */
[----:B------:R-:W-:Y:S01]  /*4030*/  @!P1 IMAD R8, R9, R10, R8 ;  /* 0x0000000a09089224 */ /* 0x000fe200078e0208 */
[----:B---3--:R-:W-:Y:S06]  /*4040*/  @!P4 BRA `(.L_x_72) ;  /* 0x0000002c007cc947 */ /* 0x008fec0003800000 */
.L_x_119:
[----:B------:R-:W-:Y:S01]  /*4050*/  PLOP3.LUT P5, PT, P5, P0, PT, 0xf2, 0x2f ;  /* 0x00000000002f781c */ /* 0x000fe20002fa1e72 */
[----:B------:R-:W-:Y:S01]  /*4060*/  UMOV UR14, 0x0 ;  /* 0x00000000000e7882 */ /* 0x000fe20000000000 */
[----:B------:R-:W-:Y:S01]  /*4070*/  LOP3.LUT R30, R30, 0x1, RZ, 0x3c, !PT ;  /* 0x000000011e1e7812 */ /* 0x000fe200078e3cff */
[----:B------:R-:W-:Y:S01]  /*4080*/  UMOV UR15, 0x10000000 ;  /* 0x10000000000f7882 */ /* 0x000fe20000000000 */
[----:B------:R-:W-:Y:S01]  /*4090*/  UMOV UR12, UR36 ;  /* 0x00000024000c7c82 */ /* 0x000fe20008000000 */
[----:B------:R-:W-:Y:S08]  /*40a0*/  @P3 R2UR UR36, R27 ;  /* 0x000000001b2432ca */ /* 0x000ff000000e0000 */
[----:B-1----:R-:W-:Y:S01]  /*40b0*/  @!P5 IADD3 R3, P0, PT, R32, 0x580, RZ ;  /* 0x000005802003d810 */ /* 0x002fe20007f1e0ff */
[----:B------:R-:W-:Y:S01]  /*40c0*/  @!P5 IMAD.SHL.U32 R155, R155, 0x40, RZ ;  /* 0x000000409b9bd824 */ /* 0x000fe200078e00ff */
[----:B------:R-:W-:Y:S01]  /*40d0*/  VOTEU.ALL UP1, P5 ;  /* 0x0000000000ff7886 */ /* 0x000fe20002820000 */
[----:B------:R-:W-:Y:S01]  /*40e0*/  @!P5 IMAD.SHL.U32 R165, R165, 0x80, RZ ;  /* 0x00000080a5a5d824 */ /* 0x000fe200078e00ff */
[----:B------:R-:W-:Y:S01]  /*40f0*/  @!P5 R2UR UR8, R3 ;  /* 0x000000000308d2ca */ /* 0x000fe200000e0000 */
[----:B------:R-:W-:Y:S01]  /*4100*/  @!P5 IMAD.X R0, RZ, RZ, R33, P0 ;  /* 0x000000ffff00d224 */ /* 0x000fe200000e0621 */
[----:B------:R-:W-:Y:S01]  /*4110*/  @!P5 R2UR UR10, R155 ;  /* 0x000000009b0ad2ca */ /* 0x000fe200000e0000 */
[----:B------:R-:W-:Y:S01]  /*4120*/  @!UP1 UIADD3 UR9, UPT, UPT, UR6, 0x20, URZ ;  /* 0x0000002006099890 */ /* 0x000fe2000fffe0ff */
[----:B------:R-:W-:Y:S01]  /*4130*/  @!P5 R2UR UR11, R165 ;  /* 0x00000000a50bd2ca */ /* 0x000fe200000e0000 */
[----:B------:R-:W-:Y:S01]  /*4140*/  IMAD.IADD R155, R8, 0x1, R143 ;  /* 0x00000001089b7824 */ /* 0x000fe200078e028f */
[----:B------:R-:W-:Y:S01]  /*4150*/  @!P5 R2UR UR7, R0 ;  /* 0x000000000007d2ca */ /* 0x000fe200000e0000 */
[----:B------:R-:W-:Y:S01]  /*4160*/  IMAD.IADD R165, R13, 0x1, R154 ;  /* 0x000000010da57824 */ /* 0x000fe200078e029a */
[C---:B------:R-:W-:Y:S04]  /*4170*/  ISETP.NE.AND P0, PT, R29.reuse, 0x2, PT ;  /* 0x000000021d00780c */ /* 0x040fe80003f05270 */
[----:B------:R-:W-:Y:S01]  /*4180*/  SEL R3, RZ, 0x1, P0 ;  /* 0x00000001ff037807 */ /* 0x000fe20000000000 */
[----:B------:R-:W-:Y:S01]  /*4190*/  IMAD.U32 R10, RZ, RZ, UR8 ;  /* 0x00000008ff0a7e24 */ /* 0x000fe2000f8e00ff */
[----:B------:R-:W-:Y:S01]  /*41a0*/  @!UP1 UIADD3 UR8, UPT, UPT, UR6, 0x200, URZ ;  /* 0x0000020006089890 */ /* 0x000fe2000fffe0ff */
[----:B------:R-:W-:Y:S01]  /*41b0*/  SEL R29, R29, RZ, P0 ;  /* 0x000000ff1d1d7207 */ /* 0x000fe20000000000 */
[----:B------:R-:W-:Y:S01]  /*41c0*/  VOTEU.ALL UP1, P5 ;  /* 0x0000000000ff7886 */ /* 0x000fe20002820000 */
[----:B------:R-:W-:Y:S02]  /*41d0*/  LOP3.LUT R28, R28, R3, RZ, 0x3c, !PT ;  /* 0x000000031c1c7212 */ /* 0x000fe400078e3cff */
[----:B------:R-:W-:Y:S01]  /*41e0*/  IMAD.U32 R11, RZ, RZ, UR7 ;  /* 0x00000007ff0b7e24 */ /* 0x000fe2000f8e00ff */
[----:B------:R-:W-:Y:S04]  /*41f0*/  @!P5 R2UR UR16, R10 ;  /* 0x000000000a10d2ca */ /* 0x000fe800000e0000 */
[----:B------:R-:W-:Y:S11]  /*4200*/  @!P5 R2UR UR17, R11 ;  /* 0x000000000b11d2ca */ /* 0x000ff600000e0000 */
[----:B------:R-:W-:Y:S02]  /*4210*/  @!UPT UIADD3 URZ, UPT, UPT, URZ, URZ, URZ ;  /* 0x000000fffffff290 */ /* 0x000fe4000fffe0ff */
[----:B------:R3:W-:Y:S01]  /*4220*/  @!UP1 UTMALDG.3D [UR8], [UR16], desc[UR14] ;  /* 0x00000e08100095b4 */ /* 0x0007e20008011000 */
[----:B------:R3:W-:Y:S01]  /*4230*/  @!P5 SYNCS.ARRIVE.TRANS64.RED.A0TR RZ, [UR6+0x20], R25 ;  /* 0x00002019ffffd9a7 */ /* 0x0007e20008300406 */
[----:B------:R-:W-:Y:S01]  /*4240*/  UPLOP3.LUT UP1, UPT, UPT, UPT, UPT, 0x80, 0x8 ;  /* 0x000000000008789c */ /* 0x000fe20003f2f070 */
[----:B------:R-:W-:Y:S01]  /*4250*/  SYNCS.ARRIVE.TRANS64.RED.A1T0 RZ, [UR37], RZ ;  /* 0x000000ffffff79a7 */ /* 0x000fe20008100425 */
[----:B------:R-:W-:Y:S09]  /*4260*/  @P3 BRA `(.L_x_73) ;  /* 0xfffffff400b43947 */ /* 0x000ff2000383ffff */
[----:B------:R-:W-:Y:S07]  /*4270*/  MOV R0, UR6 ;  /* 0x0000000600007c02 */ /* 0x000fee0008000f00 */
.L_x_74:
[----:B-1----:R-:W-:-:S04]  /*4280*/  SHF.L.U32 R3, R30, 0x1f, RZ ;  /* 0x0000001f1e037819 */ /* 0x002fc800000006ff */
[----:B------:R1:W2:Y:S03]  /*4290*/  SYNCS.PHASECHK.TRANS64.TRYWAIT P0, [R0+URZ+0x28], R3 ;  /* 0x00002803000075a7 */ /* 0x0002a600080011ff */
[----:B--2---:R-:W-:Y:S05]  /*42a0*/  @!P0 NANOSLEEP.SYNCS 0x989680 ;  /* 0x009896800000895d */ /* 0x004fea0003900000 */
[----:B------:R-:W2:Y:S02]  /*42b0*/  @!P0 SYNCS.PHASECHK.TRANS64 P0, [R0+URZ+0x28], R3 ;  /* 0x00002803000085a7 */ /* 0x000ea400080010ff */
[----:B--23--:R-:W-:Y:S05]  /*42c0*/  @P0 EXIT ;  /* 0x000000000000094d */ /* 0x00cfea0003800000 */
[----:B------:R-:W-:Y:S05]  /*42d0*/  BRA `(.L_x_74) ;  /* 0xfffffffc00e87947 */ /* 0x000fea000383ffff */
.L_x_65:
[----:B------:R-:W-:-:S06]  /*42e0*/  UISETP.GE.AND UP1, UPT, UR8, 0x4, UPT ;  /* 0x000000040800788c */ /* 0x000fcc000bf26270 */
[----:B------:R-:W-:-:S13]  /*42f0*/  PLOP3.LUT P0, PT, PT, PT, UP1, 0x80, 0x8 ;  /* 0x000000000008781c */ /* 0x000fda0003f0f018 */
[----:B------:R-:W-:Y:S05]  /*4300*/  @!P0 EXIT ;  /* 0x000000000000894d */ /* 0x000fea0003800000 */
[----:B------:R-:W-:Y:S01]  /*4310*/  BAR.SYNC.DEFER_BLOCKING 0x6, 0xa0 ;  /* 0x0182800000007b1d */ /* 0x000fe20000010000 */
[C---:B------:R-:W-:Y:S02]  /*4320*/  IMAD.SHL.U32 R3, R166.reuse, 0x40, RZ ;  /* 0x00000040a6037824 */ /* 0x040fe400078e00ff */
[----:B------:R-:W-:Y:S02]  /*4330*/  HFMA2 R76, -RZ, RZ, 0, 0 ;  /* 0x00000000ff4c7431 */ /* 0x000fe400000001ff */
[C---:B------:R-:W-:Y:S01]  /*4340*/  IMAD.SHL.U32 R168, R166.reuse, 0x8, RZ ;  /* 0x00000008a6a87824 */ /* 0x040fe200078e00ff */
[----:B------:R-:W-:Y:S01]  /*4350*/  CS2R R174, SRZ ;  /* 0x0000000000ae7805 */ /* 0x000fe2000001ff00 */
[----:B------:R-:W-:Y:S01]  /*4360*/  IMAD.U32 R79, R166, 0x10000, RZ ;  /* 0x00010000a64f7824 */ /* 0x000fe200078e00ff */
[----:B------:R-:W-:Y:S01]  /*4370*/  UMOV UR43, 0x400 ;  /* 0x00000400002b7882 */ /* 0x000fe20000000000 */
[----:B------:R-:W-:Y:S01]  /*4380*/  LOP3.LUT R5, R3, 0x180, RZ, 0xc0, !PT ;  /* 0x0000018003057812 */ /* 0x000fe200078ec0ff */
[----:B------:R-:W-:Y:S01]  /*4390*/  ULEA UR43, UR37, UR43, 0x18 ;  /* 0x0000002b252b7291 */ /* 0x000fe2000f8ec0ff */
[----:B------:R-:W1:Y:S01]  /*43a0*/  LDC R167, c[0x0][0x370] ;  /* 0x0000dc00ffa77b82 */ /* 0x000e620000000800 */
[----:B------:R-:W-:Y:S01]  /*43b0*/  LOP3.LUT R79, R79, 0x600000, RZ, 0xc0, !PT ;  /* 0x006000004f4f7812 */ /* 0x000fe200078ec0ff */
[----:B------:R-:W-:Y:S01]  /*43c0*/  IMAD.MOV.U32 R181, RZ, RZ, RZ ;  /* 0x000000ffffb57224 */ /* 0x000fe200078e00ff */
[----:B------:R-:W-:Y:S01]  /*43d0*/  LOP3.LUT R168, R5, 0x30, R168, 0xf8, !PT ;  /* 0x0000003005a87812 */ /* 0x000fe200078ef8a8 */
[----:B------:R-:W-:Y:S01]  /*43e0*/  UIADD3 UR4, UPT, UPT, UR43, 0x2200, URZ ;  /* 0x000022002b047890 */ /* 0x000fe2000fffe0ff */
[----:B------:R-:W-:Y:S01]  /*43f0*/  IMAD.MOV.U32 R173, RZ, RZ, RZ ;  /* 0x000000ffffad7224 */ /* 0x000fe200078e00ff */
[----:B------:R-:W2:Y:S01]  /*4400*/  LDCU.64 UR46, c[0x0][0x348] ;  /* 0x00006900ff2e77ac */ /* 0x000ea20008000a00 */
[----:B------:R-:W-:Y:S01]  /*4410*/  LOP3.LUT R168, R168, 0x1e40, R3, 0xf8, !PT ;  /* 0x00001e40a8a87812 */ /* 0x000fe200078ef803 */
[----:B------:R-:W4:Y:S01]  /*4420*/  LDC R74, c[0x0][0xb0c] ;  /* 0x0002c300ff4a7b82 */ /* 0x000f220000000800 */
[----:B------:R-:W-:Y:S01]  /*4430*/  IMAD.SHL.U32 R3, R166, 0x10, RZ ;  /* 0x00000010a6037824 */ /* 0x000fe200078e00ff */
[----:B------:R-:W-:Y:S01]  /*4440*/  MOV R179, UR4 ;  /* 0x0000000400b37c02 */ /* 0x000fe20008000f00 */
[----:B------:R-:W1:Y:S03]  /*4450*/  LDCU.64 UR38, c[0x0][0x888] ;  /* 0x00011100ff2677ac */ /* 0x000e660008000a00 */
[C---:B------:R-:W-:Y:S01]  /*4460*/  LOP3.LUT R5, R3.reuse, 0x20, RZ, 0xc0, !PT ;  /* 0x0000002003057812 */ /* 0x040fe200078ec0ff */
[----:B------:R-:W3:Y:S01]  /*4470*/  LDS R0, [UR43+0xf0] ;  /* 0x0000f02bff007984 */ /* 0x000ee20008000800 */
[----:B------:R-:W1:Y:S01]  /*4480*/  LDC R170, c[0x0][0xb20] ;  /* 0x0002c800ffaa7b82 */ /* 0x000e620000000800 */
[----:B------:R-:W-:Y:S01]  /*4490*/  LOP3.LUT R3, R3, 0x40, RZ, 0xc0, !PT ;  /* 0x0000004003037812 */ /* 0x000fe200078ec0ff */
[----:B------:R-:W-:-:S06]  /*44a0*/  UIADD3 UR42, UPT, UPT, UR43, 0x200, URZ ;  /* 0x000002002b2a7890 */ /* 0x000fcc000fffe0ff */
[----:B------:R-:W1:Y:S08]  /*44b0*/  LDC R73, c[0x0][0xb30] ;  /* 0x0002cc00ff497b82 */ /* 0x000e700000000800 */
[----:B------:R-:W1:Y:S08]  /*44c0*/  LDC.64 R152, c[0x0][0xb10] ;  /* 0x0002c400ff987b82 */ /* 0x000e700000000a00 */
[----:B------:R-:W1:Y:S08]  /*44d0*/  LDC.64 R70, c[0x0][0xb18] ;  /* 0x0002c600ff467b82 */ /* 0x000e700000000a00 */
[----:B------:R-:W1:Y:S01]  /*44e0*/  LDC.64 R148, c[0x0][0x888] ;  /* 0x00022200ff947b82 */ /* 0x000e620000000a00 */
[----:B---3--:R-:W-:-:S07]  /*44f0*/  IMAD.IADD R79, R0, 0x1, R79 ;  /* 0x00000001004f7824 */ /* 0x008fce00078e024f */
[----:B------:R-:W3:Y:S01]  /*4500*/  LDC.64 R68, c[0x0][0xb28] ;  /* 0x0002ca00ff447b82 */ /* 0x000ee20000000a00 */
[----:B------:R-:W-:-:S05]  /*4510*/  VIADD R0, R168, UR43 ;  /* 0x0000002ba8007c36 */ /* 0x000fca0008000000 */
[--C-:B------:R-:W-:Y:S02]  /*4520*/  IADD3 R178, PT, PT, -R5, 0x200, R0.reuse ;  /* 0x0000020005b27810 */ /* 0x100fe40007ffe100 */
[----:B------:R-:W1:Y:S01]  /*4530*/  LDC.64 R150, c[0x0][0x890] ;  /* 0x00022400ff967b82 */ /* 0x000e620000000a00 */
[----:B------:R-:W-:Y:S02]  /*4540*/  IADD3 R177, PT, PT, -R3, 0x200, R0 ;  /* 0x0000020003b17810 */ /* 0x000fe40007ffe100 */
[----:B------:R-:W-:-:S05]  /*4550*/  IMAD.IADD R176, R178, 0x1, -R3 ;  /* 0x00000001b2b07824 */ /* 0x000fca00078e0a03 */
[----:B------:R-:W1:Y:S08]  /*4560*/  LDC.64 R146, c[0x0][0x8b0] ;  /* 0x00022c00ff927b82 */ /* 0x000e700000000a00 */
[----:B------:R-:W1:Y:S08]  /*4570*/  LDC.64 R144, c[0x0][0x8a8] ;  /* 0x00022a00ff907b82 */ /* 0x000e700000000a00 */
[----:B--2-4-:R-:W1:Y:S02]  /*4580*/  LDC R172, c[0x0][0x374] ;  /* 0x0000dd00ffac7b82 */ /* 0x014e640000000800 */
.L_x_92:
[C---:B------:R-:W-:Y:S02]  /*4590*/  LEA R0, R181.reuse, UR43, 0x3 ;  /* 0x0000002bb5007c11 */ /* 0x040fe4000f8e18ff */
[----:B------:R-:W-:Y:S02]  /*45a0*/  SHF.L.U32 R3, R174, 0x1f, RZ ;  /* 0x0000001fae037819 */ /* 0x000fe400000006ff */
[----:B------:R-:W-:Y:S02]  /*45b0*/  LEA R16, R181, UR43, 0x4 ;  /* 0x0000002bb5107c11 */ /* 0x000fe4000f8e20ff */
[----:B--2---:R-:W2:Y:S02]  /*45c0*/  SYNCS.PHASECHK.TRANS64.TRYWAIT P0, [R0+URZ+0x40], R3 ;  /* 0x00004003000075a7 */ /* 0x004ea400080011ff */
[----:B-12---:R-:W-:Y:S05]  /*45d0*/  @!P0 BRA `(.L_x_75) ;  /* 0x0000002800308947 */ /* 0x006fea0003800000 */
.L_x_120:
[----:B------:R-:W4:Y:S01]  /*45e0*/  LDC.64 R12, c[0x0][0xb10] ;  /* 0x0002c400ff0c7b82 */ /* 0x000f220000000a00 */
[----:B------:R-:W3:Y:S01]  /*45f0*/  LDS.128 R16, [R16+0xd0] ;  /* 0x0000d00010107984 */ /* 0x000ee20000000c00 */
[----:B-1----:R-:W-:Y:S01]  /*4600*/  ISETP.NE.AND P1, PT, R73, 0x1, PT ;  /* 0x000000014900780c */ /* 0x002fe20003f25270 */
[----:B--2---:R-:W-:Y:S01]  /*4610*/  VIADD R0, R0, 0x50 ;  /* 0x0000005000007836 */ /* 0x004fe20000000000 */
[----:B------:R-:W-:Y:S04]  /*4620*/  ISETP.GE.AND P0, PT, R72, 0x1, PT ;  /* 0x000000014800780c */ /* 0x000fe80003f06270 */
[----:B------:R-:W1:Y:S01]  /*4630*/  LDC.64 R10, c[0x0][0xb18] ;  /* 0x0002c600ff0a7b82 */ /* 0x000e620000000a00 */
[----:B------:R-:W-:Y:S01]  /*4640*/  PRMT R0, RZ, 0x654, R0 ;  /* 0x00000654ff007816 */ /* 0x000fe20000000000 */
[----:B------:R-:W-:Y:S01]  /*4650*/  @!PT LDS RZ, [RZ] ;  /* 0x00000000fffff984 */ /* 0x000fe20000000800 */
[----:B------:R-:W-:Y:S01]  /*4660*/  @!PT LDS RZ, [RZ] ;  /* 0x00000000fffff984 */ /* 0x000fe20000000800 */
[----:B------:R-:W-:Y:S01]  /*4670*/  @!PT LDS RZ, [RZ] ;  /* 0x00000000fffff984 */ /* 0x000fe20000000800 */
[----:B------:R-:W-:Y:S01]  /*4680*/  @!PT LDS RZ, [RZ] ;  /* 0x00000000fffff984 */ /* 0x000fe20000000800 */
[----:B------:R2:W-:Y:S06]  /*4690*/  MEMBAR.ALL.CTA ;  /* 0x0000000000007992 */ /* 0x0005ec0000008000 */
[----:B--2---:R-:W2:Y:S01]  /*46a0*/  FENCE.VIEW.ASYNC.S ;  /* 0x00000000000073c6 */ /* 0x004ea20000000000 */
[----:B------:R-:W1:Y:S08]  /*46b0*/  @!P1 LDC R14, c[0x0][0xb20] ;  /* 0x0002c800ff0e9b82 */ /* 0x000e700000000800 */
[----:B------:R-:W1:Y:S01]  /*46c0*/  @!P1 LDC R9, c[0x0][0xb0c] ;  /* 0x0002c300ff099b82 */ /* 0x000e620000000800 */
[----:B--2---:R2:W-:Y:S01]  /*46d0*/  SYNCS.ARRIVE.TRANS64.RED.A1T0 RZ, [R0+URZ], RZ ;  /* 0x000000ff00ff79a7 */ /* 0x0045e200081004ff */
[----:B---3--:R-:W-:Y:S04]  /*46e0*/  LOP3.LUT P4, RZ, R18, 0x1, RZ, 0xc0, !PT ;  /* 0x0000000112ff7812 */ /* 0x008fe8000788c0ff */
[----:B------:R-:W-:Y:S09]  /*46f0*/  P2R R180, PR, RZ, 0x10 ;  /* 0x00000010ffb47803 */ /* 0x000ff20000000000 */
[----:B------:R-:W-:Y:S02]  /*4700*/  @P4 MOV R77, R16 ;  /* 0x00000010004d4202 */ /* 0x000fe40000000f00 */
[----:B------:R-:W-:Y:S01]  /*4710*/  @P4 LOP3.LUT R75, R17, 0xffff, RZ, 0xc0, !PT ;  /* 0x0000ffff114b4812 */ /* 0x000fe200078ec0ff */
[----:B--2-4-:R-:W-:Y:S06]  /*4720*/  @!P0 BRA `(.L_x_76) ;  /* 0x0000000000a48947 */ /* 0x014fec0003800000 */
[----:B------:R-:W-:Y:S01]  /*4730*/  IMAD.HI.U32 R21, R172, R71, RZ ;  /* 0x00000047ac157227 */ /* 0x000fe200078e00ff */
[----:B------:R-:W-:Y:S02]  /*4740*/  ISETP.NE.AND P0, PT, R70, 0x1, PT ;  /* 0x000000014600780c */ /* 0x000fe40003f05270 */
[----:B------:R-:W-:Y:S01]  /*4750*/  ISETP.NE.AND P2, PT, R72, 0x1, PT ;  /* 0x000000014800780c */ /* 0x000fe20003f45270 */
[----:B------:R-:W-:Y:S01]  /*4760*/  IMAD.HI.U32 R20, R167, R152, RZ ;  /* 0x00000098a7147227 */ /* 0x000fe200078e00ff */
[----:B------:R-:W-:Y:S02]  /*4770*/  SHF.R.U32.HI R21, RZ, R170, R21 ;  /* 0x000000aaff157219 */ /* 0x000fe40000011615 */
[----:B------:R-:W-:Y:S01]  /*4780*/  ISETP.NE.AND P3, PT, R74, 0x1, PT ;  /* 0x000000014a00780c */ /* 0x000fe20003f65270 */
[----:B------:R-:W-:Y:S01]  /*4790*/  IMAD.HI.U32 R24, R77, R152, RZ ;  /* 0x000000984d187227 */ /* 0x000fe200078e00ff */
[----:B------:R-:W-:Y:S02]  /*47a0*/  SHF.R.U32.HI R20, RZ, R153, R20 ;  /* 0x00000099ff147219 */ /* 0x000fe40000011614 */
[----:B------:R-:W-:Y:S01]  /*47b0*/  SEL R3, R172, R21, !P0 ;  /* 0x00000015ac037207 */ /* 0x000fe20004000000 */
[----:B------:R-:W-:Y:S01]  /*47c0*/  IMAD.HI.U32 R21, R75, R71, RZ ;  /* 0x000000474b157227 */ /* 0x000fe200078e00ff */
[----:B------:R-:W-:Y:S02]  /*47d0*/  SEL R7, R167, R20, !P3 ;  /* 0x00000014a7077207 */ /* 0x000fe40005800000 */
[----:B------:R-:W-:Y:S01]  /*47e0*/  SHF.R.U32.HI R24, RZ, R153, R24 ;  /* 0x00000099ff187219 */ /* 0x000fe20000011618 */
[-C--:B------:R-:W-:Y:S04]  /*47f0*/  IMAD.HI.U32 R20, R3, R68.reuse, RZ ;  /* 0x0000004403147227 */ /* 0x080fe800078e00ff */
[----:B------:R-:W-:Y:S01]  /*4800*/  IMAD.HI.U32 R22, R7, R68, RZ ;  /* 0x0000004407167227 */ /* 0x000fe200078e00ff */
[-C--:B------:R-:W-:Y:S02]  /*4810*/  @P2 SHF.R.U32.HI R3, RZ, R69.reuse, R20 ;  /* 0x00000045ff032219 */ /* 0x080fe40000011614 */
[----:B------:R-:W-:Y:S02]  /*4820*/  SHF.R.U32.HI R20, RZ, R170, R21 ;  /* 0x000000aaff147219 */ /* 0x000fe40000011615 */
[----:B------:R-:W-:Y:S01]  /*4830*/  @P2 SHF.R.U32.HI R7, RZ, R69, R22 ;  /* 0x00000045ff072219 */ /* 0x000fe20000011616 */
[C---:B------:R-:W-:Y:S01]  /*4840*/  IMAD R2, R72.reuse, R3, RZ ;  /* 0x0000000348027224 */ /* 0x040fe200078e02ff */
[----:B------:R-:W-:Y:S02]  /*4850*/  SEL R5, R75, R20, !P0 ;  /* 0x000000144b057207 */ /* 0x000fe40004000000 */
[----:B------:R-:W-:Y:S01]  /*4860*/  SEL R3, R77, R24, !P3 ;  /* 0x000000184d037207 */ /* 0x000fe20005800000 */
[----:B------:R-:W-:Y:S01]  /*4870*/  IMAD R4, R72, R7, RZ ;  /* 0x0000000748047224 */ /* 0x000fe200078e02ff */
[C---:B------:R-:W-:Y:S01]  /*4880*/  ISETP.GE.AND P0, PT, R5.reuse, R2, PT ;  /* 0x000000020500720c */ /* 0x040fe20003f06270 */
[----:B------:R-:W-:Y:S03]  /*4890*/  IMAD.HI.U32 R6, R5, R68, RZ ;  /* 0x0000004405067227 */ /* 0x000fe600078e00ff */
[----:B------:R-:W-:Y:S01]  /*48a0*/  ISETP.GE.OR P0, PT, R3, R4, P0 ;  /* 0x000000040300720c */ /* 0x000fe20000706670 */
[----:B------:R-:W-:Y:S01]  /*48b0*/  IMAD.MOV R4, RZ, RZ, -R3 ;  /* 0x000000ffff047224 */ /* 0x000fe200078e0a03 */
[-C--:B------:R-:W-:Y:S03]  /*48c0*/  SHF.R.U32.HI R6, RZ, R69.reuse, R6 ;  /* 0x00000045ff067219 */ /* 0x080fe60000011606 */
[----:B------:R-:W-:Y:S01]  /*48d0*/  IMAD R77, R74, R4, R77 ;  /* 0x000000044a4d7224 */ /* 0x000fe200078e024d */
[----:B------:R-:W-:Y:S05]  /*48e0*/  SEL R15, R5, R6, !P2 ;  /* 0x00000006050f7207 */ /* 0x000fea0005000000 */
[----:B------:R-:W-:Y:S02]  /*48f0*/  IMAD.MOV R6, RZ, RZ, -R15 ;  /* 0x000000ffff067224 */ /* 0x000fe400078e0a0f */
[C---:B------:R-:W-:Y:S04]  /*4900*/  @!P0 IMAD.HI.U32 R2, R3.reuse, R68, RZ ;  /* 0x0000004403028227 */ /* 0x040fe800078e00ff */
[----:B------:R-:W-:Y:S01]  /*4910*/  IMAD R6, R72, R6, R5 ;  /* 0x0000000648067224 */ /* 0x000fe200078e0205 */
[----:B------:R-:W-:Y:S04]  /*4920*/  @!P0 SHF.R.U32.HI R2, RZ, R69, R2 ;  /* 0x00000045ff028219 */ /* 0x000fe80000011602 */
[----:B------:R-:W-:Y:S02]  /*4930*/  @!P0 SEL R0, R3, R2, !P2 ;  /* 0x0000000203008207 */ /* 0x000fe40005000000 */
[----:B------:R-:W-:Y:S02]  /*4940*/  IADD3 R2, PT, PT, -R5, RZ, RZ ;  /* 0x000000ff05027210 */ /* 0x000fe40007ffe1ff */
[----:B------:R-:W-:Y:S01]  /*4950*/  @!P0 IADD3 R8, PT, PT, R15, -R0, RZ ;  /* 0x800000000f088210 */ /* 0x000fe20007ffe0ff */
[----:B------:R-:W-:Y:S02]  /*4960*/  @!P0 IMAD R0, R7, R6, R0 ;  /* 0x0000000607008224 */ /* 0x000fe400078e0200 */
[----:B------:R-:W-:Y:S02]  /*4970*/  IMAD R75, R70, R2, R75 ;  /* 0x00000002464b7224 */ /* 0x000fe400078e024b */
[----:B------:R-:W-:Y:S02]  /*4980*/  @!P0 IMAD R5, R8, R72, R3 ;  /* 0x0000004808058224 */ /* 0x000fe400078e0203 */
[----:B------:R-:W-:Y:S04]  /*4990*/  @!P0 IMAD.MOV.U32 R3, RZ, RZ, R0 ;  /* 0x000000ffff038224 */ /* 0x000fe800078e0000 */
[----:B------:R-:W-:Y:S02]  /*49a0*/  IMAD R77, R3, R74, R77 ;  /* 0x0000004a034d7224 */ /* 0x000fe400078e024d */
[----:B------:R-:W-:Y:S07]  /*49b0*/  IMAD R75, R5, R70, R75 ;  /* 0x00000046054b7224 */ /* 0x000fee00078e024b */
.L_x_76:
[----:B------:R-:W-:Y:S01]  /*49c0*/  @!P1 IMAD.HI.U32 R0, R77, R12, RZ ;  /* 0x0000000c4d009227 */ /* 0x000fe200078e00ff */
[----:B-1----:R-:W-:Y:S01]  /*49d0*/  @!P1 ISETP.NE.AND P0, PT, R10, 0x1, PT ;  /* 0x000000010a00980c */ /* 0x002fe20003f05270 */
[----:B------:R-:W-:Y:S01]  /*49e0*/  ULOP3.LUT UP0, URZ, UR42, 0x1b0, URZ, 0xc0, !UPT ;  /* 0x000001b02aff7892 */ /* 0x000fe2000f80c0ff */
[----:B------:R-:W-:Y:S01]  /*49f0*/  @!P1 ISETP.NE.AND P2, PT, R9, 0x1, PT ;  /* 0x000000010900980c */ /* 0x000fe20003f45270 */
[----:B------:R-:W-:Y:S01]  /*4a00*/  @!P1 IMAD.HI.U32 R3, R75, R11, RZ ;  /* 0x0000000b4b039227 */ /* 0x000fe200078e00ff */
[----:B------:R-:W-:Y:S02]  /*4a10*/  @!P1 SHF.R.U32.HI R0, RZ, R13, R0 ;  /* 0x0000000dff009219 */ /* 0x000fe40000011600 */
[----:B------:R-:W-:Y:S01]  /*4a20*/  @P4 SHF.R.U32.HI R171, RZ, 0x10, R17 ;  /* 0x00000010ffab4819 */ /* 0x000fe20000011611 */
[----:B------:R-:W-:Y:S01]  /*4a30*/  VIADD R181, R181, 0x1 ;  /* 0x00000001b5b57836 */ /* 0x000fe20000000000 */
[----:B------:R-:W-:Y:S02]  /*4a40*/  @!P1 SHF.R.U32.HI R2, RZ, R14, R3 ;  /* 0x0000000eff029219 */ /* 0x000fe40000011603 */
[----:B------:R-:W-:Y:S02]  /*4a50*/  @!P1 SEL R3, R77, R0, !P2 ;  /* 0x000000004d039207 */ /* 0x000fe40005000000 */
[----:B------:R-:W-:Y:S05]  /*4a60*/  @!P1 SEL R2, R75, R2, !P0 ;  /* 0x000000024b029207 */ /* 0x000fea0004000000 */
[----:B------:R-:W-:Y:S02]  /*4a70*/  @!P1 IMAD.IADD R0, R2, 0x1, -R3 ;  /* 0x0000000102009824 */ /* 0x000fe400078e0a03 */
[----:B------:R-:W-:Y:S02]  /*4a80*/  @!P1 IMAD.IADD R2, R3, 0x1, -R2 ;  /* 0x0000000103029824 */ /* 0x000fe400078e0a02 */
[----:B------:R-:W-:Y:S02]  /*4a90*/  @!P1 IMAD R77, R0, R9, R77 ;  /* 0x00000009004d9224 */ /* 0x000fe400078e024d */
[----:B------:R-:W-:Y:S01]  /*4aa0*/  @!P1 IMAD R75, R2, R10, R75 ;  /* 0x0000000a024b9224 */ /* 0x000fe200078e024b */
[----:B------:R-:W-:Y:S06]  /*4ab0*/  BRA.U !UP0, `(.L_x_77) ;  /* 0x0000000108407547 */ /* 0x000fec000b800000 */
[----:B------:R-:W1:Y:S01]  /*4ac0*/  LDCU.64 UR8, c[0x4][0x80] ;  /* 0x01001000ff0877ac */ /* 0x000e620008000a00 */
[----:B------:R-:W-:Y:S01]  /*4ad0*/  MOV R3, 0x0 ;  /* 0x0000000000037802 */ /* 0x000fe20000000f00 */
[----:B------:R-:W-:Y:S02]  /*4ae0*/  HFMA2 R12, -RZ, RZ, 0, 5.9604644775390625e-08 ;  /* 0x00000001ff0c7431 */ /* 0x000fe400000001ff */
[----:B------:R-:W-:Y:S02]  /*4af0*/  IMAD.MOV.U32 R8, RZ, RZ, 0x70 ;  /* 0x00000070ff087424 */ /* 0x000fe400078e00ff */
[----:B------:R-:W-:Y:S01]  /*4b00*/  IMAD.MOV.U32 R13, RZ, RZ, RZ ;  /* 0x000000ffff0d7224 */ /* 0x000fe200078e00ff */
[----:B------:R-:W2:Y:S01]  /*4b10*/  LDCU.64 UR6, c[0x4][0x88] ;  /* 0x01001100ff0677ac */ /* 0x000ea20008000a00 */
[----:B------:R-:W3:Y:S01]  /*4b20*/  LDC.64 R2, c[0x4][R3] ;  /* 0x0100000003027b82 */ /* 0x000ee20000000a00 */
[----:B------:R-:W4:Y:S01]  /*4b30*/  LDCU.64 UR4, c[0x4][0x8] ;  /* 0x01000100ff0477ac */ /* 0x000f220008000a00 */
[----:B-1----:R-:W-:Y:S01]  /*4b40*/  MOV R5, UR9 ;  /* 0x0000000900057c02 */ /* 0x002fe20008000f00 */
[----:B------:R-:W-:Y:S01]  /*4b50*/  IMAD.U32 R4, RZ, RZ, UR8 ;  /* 0x00000008ff047e24 */ /* 0x000fe2000f8e00ff */
[----:B--2---:R-:W-:Y:S01]  /*4b60*/  MOV R7, UR7 ;  /* 0x0000000700077c02 */ /* 0x004fe20008000f00 */
[----:B------:R-:W-:Y:S01]  /*4b70*/  IMAD.U32 R6, RZ, RZ, UR6 ;  /* 0x00000006ff067e24 */ /* 0x000fe2000f8e00ff */
[----:B----4-:R-:W-:Y:S01]  /*4b80*/  MOV R11, UR5 ;  /* 0x00000005000b7c02 */ /* 0x010fe20008000f00 */
[----:B------:R-:W-:Y:S02]  /*4b90*/  IMAD.U32 R10, RZ, RZ, UR4 ;  /* 0x00000004ff0a7e24 */ /* 0x000fe4000f8e00ff */
[----:B------:R-:W-:Y:S07]  /*4ba0*/  LEPC R20, `(.L_x_77) ;  /* 0x000000001014794e */ /* 0x000fee0000000000 */
[----:B---3-5:R-:W-:Y:S05]  /*4bb0*/  CALL.ABS.NOINC R2 ;  /* 0x0000000002007343 */ /* 0x028fea0003c00000 */
.L_x_77:
[----:B------:R-:W-:Y:S01]  /*4bc0*/  LOP3.LUT P0, RZ, R179, 0x1b0, RZ, 0xc0, !PT ;  /* 0x000001b0b3ff7812 */ /* 0x000fe2000780c0ff */
[----:B------:R-:W-:Y:S11]  /*4bd0*/  BSSY.RECONVERGENT B6, `(.L_x_78) ;  /* 0x0000013000067945 */ /* 0x000ff60003800200 */
[----:B------:R-:W-:Y:S01]  /*4be0*/  @!UPT UIADD3 URZ, UPT, UPT, URZ, URZ, URZ ;  /* 0x000000fffffff290 */ /* 0x000fe2000fffe0ff */
[----:B------:R-:W-:Y:S05]  /*4bf0*/  @!P0 BRA `(.L_x_79) ;  /* 0x0000000000408947 */ /* 0x000fea0003800000 */
        /* <DEDUP_REMOVED lines=16> */
.L_x_79:
[----:B------:R-:W-:Y:S05]  /*4d00*/  BSYNC.RECONVERGENT B6 ;  /* 0x0000000000067941 */ /* 0x000fea0003800200 */
.L_x_78:
[----:B------:R-:W-:Y:S01]  /*4d10*/  ISETP.NE.U32.AND P3, PT, R150, RZ, PT ;  /* 0x000000ff9600720c */ /* 0x000fe20003f65070 */
[----:B------:R-:W-:Y:S01]  /*4d20*/  UISETP.NE.AND UP1, UPT, UR44, URZ, UPT ;  /* 0x000000ff2c00728c */ /* 0x000fe2000bf25270 */
[----:B------:R-:W-:Y:S02]  /*4d30*/  ISETP.NE.U32.AND P4, PT, R146, RZ, PT ;  /* 0x000000ff9200720c */ /* 0x000fe40003f85070 */
[----:B------:R-:W-:Y:S02]  /*4d40*/  ISETP.NE.AND.EX P3, PT, R151, RZ, PT, P3 ;  /* 0x000000ff9700720c */ /* 0x000fe40003f65330 */
[----:B------:R-:W-:Y:S02]  /*4d50*/  PLOP3.LUT P1, PT, PT, PT, PT, 0x8, 0x80 ;  /* 0x000000000080781c */ /* 0x000fe40003f2e170 */
[----:B------:R-:W-:Y:S02]  /*4d60*/  PLOP3.LUT P0, PT, PT, PT, UP1, 0x80, 0x8 ;  /* 0x000000000008781c */ /* 0x000fe40003f0f018 */
[----:B------:R-:W-:Y:S02]  /*4d70*/  ISETP.NE.AND.EX P4, PT, R147, RZ, PT, P4 ;  /* 0x000000ff9300720c */ /* 0x000fe40003f85340 */
[----:B------:R-:W1:Y:S09]  /*4d80*/  @UP1 LDCU.64 UR4, c[0x0][0x888] ;  /* 0x00011100ff0417ac */ /* 0x000e720008000a00 */
[----:B------:R-:W-:Y:S01]  /*4d90*/  @P0 PLOP3.LUT P1, PT, P3, PT, PT, 0x80, 0x8 ;  /* 0x000000000008081c */ /* 0x000fe20001f2f070 */
[----:B-1----:R-:W-:Y:S04]  /*4da0*/  @UP1 UISETP.NE.U32.AND UP0, UPT, UR4, URZ, UPT ;  /* 0x000000ff0400128c */ /* 0x002fe8000bf05070 */
[----:B------:R-:W-:Y:S04]  /*4db0*/  @UP1 UISETP.NE.AND.EX UP0, UPT, UR5, URZ, UPT, UP0 ;  /* 0x000000ff0500128c */ /* 0x000fe8000bf05300 */
[----:B------:R-:W-:Y:S01]  /*4dc0*/  @UP1 USEL UR4, URZ, 0xffffffff, UP0 ;  /* 0xffffffffff041887 */ /* 0x000fe20008000000 */
[----:B------:R-:W-:Y:S11]  /*4dd0*/  @!P3 BRA `(.L_x_80) ;  /* 0x00000000002cb947 */ /* 0x000ff60003800000 */
[----:B------:R-:W-:Y:S01]  /*4de0*/  ISETP.NE.U32.AND P2, PT, R148, RZ, PT ;  /* 0x000000ff9400720c */ /* 0x000fe20003f45070 */
[----:B------:R-:W-:Y:S03]  /*4df0*/  IMAD.MOV.U32 R164, RZ, RZ, 0x1 ;  /* 0x00000001ffa47424 */ /* 0x000fe600078e00ff */
[----:B------:R-:W-:Y:S11]  /*4e00*/  ISETP.NE.AND.EX P2, PT, R149, RZ, PT, P2 ;  /* 0x000000ff9500720c */ /* 0x000ff60003f45320 */
[----:B------:R-:W-:Y:S02]  /*4e10*/  @!UPT UIADD3 URZ, UPT, UPT, URZ, URZ, URZ ;  /* 0x000000fffffff290 */ /* 0x000fe4000fffe0ff */
[----:B------:R-:W1:Y:S01]  /*4e20*/  @P2 LDC.64 R2, c[0x0][0x888] ;  /* 0x00022200ff022b82 */ /* 0x000e620000000a00 */
[----:B------:R-:W-:Y:S04]  /*4e30*/  @P2 IMAD R0, R150, UR36, RZ ;  /* 0x0000002496002c24 */ /* 0x000fe8000f8e02ff */
[----:B-1----:R-:W-:Y:S04]  /*4e40*/  @P2 IMAD.WIDE R2, R0, 0x4, R2 ;  /* 0x0000000400022825 */ /* 0x002fe800078e0202 */
[----:B------:R-:W-:Y:S01]  /*4e50*/  HFMA2 R0, -RZ, RZ, 0, 5.9604644775390625e-08 ;  /* 0x00000001ff007431 */ /* 0x000fe200000001ff */
[----:B-----5:R1:W5:Y:S04]  /*4e60*/  @P2 LDG.E R81, desc[UR40][R2.64] ;  /* 0x0000002802512981 */ /* 0x020368000c1e1900 */
[----:B------:R-:W-:Y:S01]  /*4e70*/  @!P2 PRMT R164, R0, 0x7610, R164 ;  /* 0x0000761000a4a816 */ /* 0x000fe200000000a4 */
[----:B-1----:R-:W2:Y:S06]  /*4e80*/  @!P2 LDC R81, c[0x0][0x880] ;  /* 0x00022000ff51ab82 */ /* 0x002eac0000000800 */
.L_x_80:
[----:B------:R-:W-:Y:S05]  /*4e90*/  @!P4 BRA `(.L_x_81) ;  /* 0x000000000020c947 */ /* 0x000fea0003800000 */
[----:B------:R-:W-:Y:S04]  /*4ea0*/  ISETP.NE.U32.AND P2, PT, R144, RZ, PT ;  /* 0x000000ff9000720c */ /* 0x000fe80003f45070 */
[----:B------:R-:W-:Y:S11]  /*4eb0*/  ISETP.NE.AND.EX P2, PT, R145, RZ, PT, P2 ;  /* 0x000000ff9100720c */ /* 0x000ff60003f45320 */
[----:B------:R-:W-:Y:S02]  /*4ec0*/  @!UPT UIADD3 URZ, UPT, UPT, URZ, URZ, URZ ;  /* 0x000000fffffff290 */ /* 0x000fe4000fffe0ff */
[----:B------:R-:W1:Y:S01]  /*4ed0*/  @P2 LDC.64 R2, c[0x0][0x8a8] ;  /* 0x00022a00ff022b82 */ /* 0x000e620000000a00 */
[----:B------:R-:W-:Y:S04]  /*4ee0*/  @P2 IMAD R0, R146, UR36, RZ ;  /* 0x0000002492002c24 */ /* 0x000fe8000f8e02ff */
[----:B-1----:R-:W-:Y:S05]  /*4ef0*/  @P2 IMAD.WIDE R2, R0, 0x4, R2 ;  /* 0x0000000400022825 */ /* 0x002fea00078e0202 */
[----:B-----5:R1:W5:Y:S02]  /*4f00*/  @P2 LDG.E R78, desc[UR40][R2.64] ;  /* 0x00000028024e2981 */ /* 0x020364000c1e1900 */
[----:B-1----:R-:W3:Y:S02]  /*4f10*/  @!P2 LDC R78, c[0x0][0x8a0] ;  /* 0x00022800ff4eab82 */ /* 0x002ee40000000800 */
.L_x_81:
[----:B--2--5:R-:W-:Y:S01]  /*4f20*/  @P0 FSETP.NEU.AND P4, PT, R81, RZ, PT ;  /* 0x000000ff5100020b */ /* 0x024fe20003f8d000 */
[----:B------:R-:W-:Y:S01]  /*4f30*/  IMAD.U32 R0, RZ, RZ, UR4 ;  /* 0x00000004ff007e24 */ /* 0x000fe2000f8e00ff */
[----:B------:R-:W-:Y:S01]  /*4f40*/  @P0 LOP3.LUT P2, RZ, R164, 0xff, RZ, 0xc0, !PT ;  /* 0x000000ffa4ff0812 */ /* 0x000fe2000784c0ff */
[----:B------:R-:W-:Y:S01]  /*4f50*/  BSSY B1, `(.L_x_82) ;  /* 0x000003d000017945 */ /* 0x000fe20003800000 */
[----:B------:R-:W-:Y:S01]  /*4f60*/  @P0 SEL R3, RZ, 0xffffffff, P4 ;  /* 0xffffffffff030807 */ /* 0x000fe20002000000 */
[C---:B------:R-:W-:Y:S01]  /*4f70*/  IMAD R64, R76.reuse, 0x40, R79 ;  /* 0x000000404c407824 */ /* 0x040fe200078e024f */
[----:B------:R-:W-:Y:S02]  /*4f80*/  LEA R156, R76, UR43, 0x3 ;  /* 0x0000002b4c9c7c11 */ /* 0x000fe4000f8e18ff */
[----:B------:R-:W-:Y:S02]  /*4f90*/  CS2R R86, SRZ ;  /* 0x0000000000567805 */ /* 0x000fe4000001ff00 */
[----:B------:R-:W-:Y:S02]  /*4fa0*/  @P1 SEL R3, R0, R3, !P2 ;  /* 0x0000000300031207 */ /* 0x000fe40005000000 */
[----:B------:R-:W-:Y:S02]  /*4fb0*/  CS2R R84, SRZ ;  /* 0x0000000000547805 */ /* 0x000fe4000001ff00 */
[----:B------:R-:W-:Y:S02]  /*4fc0*/  SHF.L.U32 R5, R175, 0x1f, RZ ;  /* 0x0000001faf057819 */ /* 0x000fe400000006ff */
[----:B------:R-:W-:Y:S02]  /*4fd0*/  CS2R R90, SRZ ;  /* 0x00000000005a7805 */ /* 0x000fe4000001ff00 */
[----:B------:R-:W-:Y:S02]  /*4fe0*/  @P0 LOP3.LUT R3, R3, 0x1, RZ, 0xc0, !PT ;  /* 0x0000000103030812 */ /* 0x000fe400078ec0ff */
[----:B------:R-:W-:Y:S02]  /*4ff0*/  CS2R R88, SRZ ;  /* 0x0000000000587805 */ /* 0x000fe4000001ff00 */
[----:B------:R-:W-:Y:S02]  /*5000*/  PLOP3.LUT P5, PT, PT, PT, PT, 0x8, 0x80 ;  /* 0x000000000080781c */ /* 0x000fe40003fae170 */
[----:B------:R-:W-:Y:S02]  /*5010*/  CS2R R98, SRZ ;  /* 0x0000000000627805 */ /* 0x000fe4000001ff00 */
[----:B------:R-:W-:Y:S02]  /*5020*/  ISETP.NE.U32.OR P1, PT, R3, 0x1, !P0 ;  /* 0x000000010300780c */ /* 0x000fe40004725470 */
[----:B------:R-:W-:Y:S02]  /*5030*/  CS2R R96, SRZ ;  /* 0x0000000000607805 */ /* 0x000fe4000001ff00 */
[----:B------:R-:W-:Y:S02]  /*5040*/  CS2R R94, SRZ ;  /* 0x00000000005e7805 */ /* 0x000fe4000001ff00 */
[----:B------:R-:W-:Y:S07]  /*5050*/  CS2R R92, SRZ ;  /* 0x00000000005c7805 */ /* 0x000fee000001ff00 */
[----:B------:R-:W-:Y:S04]  /*5060*/  @P1 SHF.L.U32 R2, R173, 0x1f, RZ ;  /* 0x0000001fad021819 */ /* 0x000fe800000006ff */
[----:B------:R-:W1:Y:S01]  /*5070*/  @P1 SYNCS.PHASECHK.TRANS64.TRYWAIT P0, [UR43+0x20], R2 ;  /* 0x00002002ff0015a7 */ /* 0x000e62000800112b */
[----:B------:R2:W4:Y:S01]  /*5080*/  SYNCS.PHASECHK.TRANS64.TRYWAIT P4, [R156+URZ+0x60], R5 ;  /* 0x000060059c0075a7 */ /* 0x00052200080811ff */
[----:B-1----:R-:W-:Y:S01]  /*5090*/  @P1 PLOP3.LUT P5, PT, P0, PT, PT, 0x8, 0x80 ;  /* 0x000000000080181c */ /* 0x002fe200007ae170 */
[----:B------:R-:W-:Y:S01]  /*50a0*/  @!UPT UIADD3 URZ, UPT, UPT, URZ, URZ, URZ ;  /* 0x000000fffffff290 */ /* 0x000fe2000fffe0ff */
[----:B--2-4-:R-:W-:Y:S11]  /*50b0*/  @!P1 BRA `(.L_x_83) ;  /* 0x0000000000989947 */ /* 0x014ff60003800000 */
[----:B------:R-:W-:Y:S01]  /*50c0*/  ISETP.NE.U32.AND P0, PT, RZ, UR38, PT ;  /* 0x00000026ff007c0c */ /* 0x000fe2000bf05070 */
[----:B------:R-:W-:Y:S01]  /*50d0*/  BSSY B0, `(.L_x_84) ;  /* 0x0000016000007945 */ /* 0x000fe20003800000 */
[----:B------:R-:W-:Y:S02]  /*50e0*/  FSETP.NEU.AND P2, PT, R81, RZ, PT ;  /* 0x000000ff5100720b */ /* 0x000fe40003f4d000 */
[----:B------:R-:W-:Y:S02]  /*50f0*/  CS2R R94, SRZ ;  /* 0x00000000005e7805 */ /* 0x000fe4000001ff00 */
[----:B------:R-:W-:Y:S02]  /*5100*/  ISETP.NE.AND.EX P0, PT, RZ, UR39, PT, P0 ;  /* 0x00000027ff007c0c */ /* 0x000fe4000bf05300 */
[----:B------:R-:W-:Y:S02]  /*5110*/  CS2R R92, SRZ ;  /* 0x00000000005c7805 */ /* 0x000fe4000001ff00 */
[----:B------:R-:W-:Y:S02]  /*5120*/  LOP3.LUT P1, RZ, R164, 0xff, RZ, 0xc0, !PT ;  /* 0x000000ffa4ff7812 */ /* 0x000fe4000782c0ff */
[----:B------:R-:W-:Y:S02]  /*5130*/  CS2R R98, SRZ ;  /* 0x0000000000627805 */ /* 0x000fe4000001ff00 */
[----:B------:R-:W-:Y:S02]  /*5140*/  SEL R0, RZ, 0xffffffff, P2 ;  /* 0xffffffffff007807 */ /* 0x000fe40001000000 */
[----:B------:R-:W-:Y:S02]  /*5150*/  CS2R R96, SRZ ;  /* 0x0000000000607805 */ /* 0x000fe4000001ff00 */
[----:B------:R-:W-:Y:S02]  /*5160*/  SEL R3, RZ, 0xffffffff, P0 ;  /* 0xffffffffff037807 */ /* 0x000fe40000000000 */
[----:B------:R-:W-:Y:S02]  /*5170*/  CS2R R90, SRZ ;  /* 0x00000000005a7805 */ /* 0x000fe4000001ff00 */
[----:B------:R-:W-:Y:S02]  /*5180*/  CS2R R88, SRZ ;  /* 0x0000000000587805 */ /* 0x000fe4000001ff00 */
[----:B------:R-:W-:Y:S02]  /*5190*/  CS2R R86, SRZ ;  /* 0x0000000000567805 */ /* 0x000fe4000001ff00 */
[----:B------:R-:W-:Y:S02]  /*51a0*/  @P3 SEL R0, R3, R0, !P1 ;  /* 0x0000000003003207 */ /* 0x000fe40004800000 */
[----:B------:R-:W-:Y:S02]  /*51b0*/  CS2R R84, SRZ ;  /* 0x0000000000547805 */ /* 0x000fe4000001ff00 */
[----:B------:R-:W-:Y:S04]  /*51c0*/  LOP3.LUT R0, R0, 0x1, RZ, 0xc0, !PT ;  /* 0x0000000100007812 */ /* 0x000fe800078ec0ff */
[----:B------:R-:W-:Y:S01]  /*51d0*/  ISETP.NE.U32.AND P0, PT, R0, 0x1, PT ;  /* 0x000000010000780c */ /* 0x000fe20003f05070 */
[----:B------:R-:W-:Y:S01]  /*51e0*/  @!UPT UIADD3 URZ, UPT, UPT, URZ, URZ, URZ ;  /* 0x000000fffffff290 */ /* 0x000fe2000fffe0ff */
[----:B------:R-:W-:Y:S11]  /*51f0*/  @!P5 BRA `(.L_x_85) ;  /* 0x00000000000cd947 */ /* 0x000ff60003800000 */
[----:B------:R-:W-:Y:S04]  /*5200*/  SHF.L.U32 R3, R173, 0x1f, RZ ;  /* 0x0000001fad037819 */ /* 0x000fe800000006ff */
[----:B------:R-:W1:Y:S02]  /*5210*/  SYNCS.PHASECHK.TRANS64.TRYWAIT P1, [UR43+0x20], R3 ;  /* 0x00002003ff0075a7 */ /* 0x000e64000802112b */
[----:B-1----:R-:W-:Y:S05]  /*5220*/  @!P1 BRA `(.L_x_86) ;  /* 0x0000001c00309947 */ /* 0x002fea0003800000 */
.L_x_85:
[----:B------:R-:W-:Y:S05]  /*5230*/  BSYNC B0 ;  /* 0x0000000000007941 */ /* 0x000fea0003800000 */
.L_x_84:
[----:B------:R2:W4:Y:S01]  /*5240*/  @P0 LDS.128 R92, [R168+UR43+0x200] ;  /* 0x0002002ba85c0984 */ /* 0x0005220008000c00 */
[----:B------:R-:W-:Y:S01]  /*5250*/  UIADD3 UR4, UPT, UPT, UR43, 0x28, URZ ;  /* 0x000000282b047890 */ /* 0x000fe2000fffe0ff */
[----:B------:R-:W-:Y:S02]  /*5260*/  LOP3.LUT R173, R173, 0x1, RZ, 0x3c, !PT ;  /* 0x00000001adad7812 */ /* 0x000fe400078e3cff */
[----:B------:R2:W1:Y:S01]  /*5270*/  @P0 LDS.128 R96, [R178+0x10] ;  /* 0x00001000b2600984 */ /* 0x0004620000000c00 */
[----:B------:R-:W-:Y:S03]  /*5280*/  UPRMT UR4, UR37, 0x654, UR4 ;  /* 0x0000065425047896 */ /* 0x000fe60008000004 */
[----:B------:R2:W1:Y:S04]  /*5290*/  @P0 LDS.128 R88, [R177+0x20] ;  /* 0x00002000b1580984 */ /* 0x0004680000000c00 */
[----:B------:R2:W1:Y:S01]  /*52a0*/  @P0 LDS.128 R84, [R176+0x30] ;  /* 0x00003000b0540984 */ /* 0x0004620000000c00 */
[----:B------:R-:W-:Y:S01]  /*52b0*/  @!PT LDS RZ, [RZ] ;  /* 0x00000000fffff984 */ /* 0x000fe20000000800 */
[----:B------:R-:W-:Y:S01]  /*52c0*/  @!PT LDS RZ, [RZ] ;  /* 0x00000000fffff984 */ /* 0x000fe20000000800 */
[----:B------:R-:W-:Y:S01]  /*52d0*/  @!PT LDS RZ, [RZ] ;  /* 0x00000000fffff984 */ /* 0x000fe20000000800 */
[----:B------:R-:W-:Y:S01]  /*52e0*/  @!PT LDS RZ, [RZ] ;  /* 0x00000000fffff984 */ /* 0x000fe20000000800 */
[----:B------:R5:W-:Y:S06]  /*52f0*/  MEMBAR.ALL.CTA ;  /* 0x0000000000007992 */ /* 0x000bec0000008000 */
[----:B-----5:R-:W5:Y:S02]  /*5300*/  FENCE.VIEW.ASYNC.S ;  /* 0x00000000000073c6 */ /* 0x020f640000000000 */
[----:B-----5:R-:W-:Y:S01]  /*5310*/  SYNCS.ARRIVE.TRANS64.RED.A1T0 RZ, [UR4], RZ ;  /* 0x000000ffffff79a7 */ /* 0x020fe20008100404 */
.L_x_83:
[----:B------:R-:W-:Y:S05]  /*5320*/  BSYNC B1 ;  /* 0x0000000000017941 */ /* 0x000fea0003800000 */
.L_x_82:
[----:B-1----:R-:W-:Y:S04]  /*5330*/  SHF.R.U32.HI R0, RZ, 0x15, R64 ;  /* 0x00000015ff007819 */ /* 0x002fe80000011640 */
[----:B------:R-:W-:Y:S01]  /*5340*/  LOP3.LUT P0, RZ, R0, 0x3, R169, 0x48, !PT ;  /* 0x0000000300ff7812 */ /* 0x000fe200078048a9 */
[----:B------:R-:W-:Y:S01]  /*5350*/  @!UPT UIADD3 URZ, UPT, UPT, URZ, URZ, URZ ;  /* 0x000000fffffff290 */ /* 0x000fe2000fffe0ff */
[----:B------:R-:W-:Y:S11]  /*5360*/  @P4 BRA `(.L_x_87) ;  /* 0x0000000000084947 */ /* 0x000ff60003800000 */
[----:B------:R-:W1:Y:S02]  /*5370*/  SYNCS.PHASECHK.TRANS64.TRYWAIT P1, [R156+URZ+0x60], R5 ;  /* 0x000060059c0075a7 */ /* 0x000e6400080211ff */
[----:B-1----:R-:W-:Y:S05]  /*5380*/  @!P1 BRA `(.L_x_88) ;  /* 0x0000001800f09947 */ /* 0x002fea0003800000 */
.L_x_87:
[----:B------:R-:W-:Y:S05]  /*5390*/  @!P0 BRA `(.L_x_89) ;  /* 0x0000000000408947 */ /* 0x000fea0003800000 */
[----:B------:R-:W1:Y:S01]  /*53a0*/  LDCU.64 UR8, c[0x4][0x70] ;  /* 0x01000e00ff0877ac */ /* 0x000e620008000a00 */
[----:B------:R-:W-:Y:S01]  /*53b0*/  MOV R3, 0x0 ;  /* 0x0000000000037802 */ /* 0x000fe20000000f00 */
[----:B------:R-:W-:Y:S02]  /*53c0*/  HFMA2 R12, -RZ, RZ, 0, 5.9604644775390625e-08 ;  /* 0x00000001ff0c7431 */ /* 0x000fe400000001ff */
[----:B------:R-:W-:Y:S02]  /*53d0*/  IMAD.MOV.U32 R8, RZ, RZ, 0x192 ;  /* 0x00000192ff087424 */ /* 0x000fe400078e00ff */
[----:B------:R-:W-:Y:S01]  /*53e0*/  IMAD.MOV.U32 R13, RZ, RZ, RZ ;  /* 0x000000ffff0d7224 */ /* 0x000fe200078e00ff */
[----:B------:R-:W5:Y:S01]  /*53f0*/  LDCU.64 UR6, c[0x4][0x78] ;  /* 0x01000f00ff0677ac */ /* 0x000f620008000a00 */
[----:B------:R-:W2:Y:S01]  /*5400*/  LDC.64 R2, c[0x4][R3] ;  /* 0x0100000003027b82 */ /* 0x000ea20000000a00 */
[----:B------:R-:W3:Y:S01]  /*5410*/  LDCU.64 UR4, c[0x4][0x10] ;  /* 0x01000200ff0477ac */ /* 0x000ee20008000a00 */
[----:B-1----:R-:W-:Y:S01]  /*5420*/  MOV R5, UR9 ;  /* 0x0000000900057c02 */ /* 0x002fe20008000f00 */
[----:B------:R-:W-:Y:S01]  /*5430*/  IMAD.U32 R4, RZ, RZ, UR8 ;  /* 0x00000008ff047e24 */ /* 0x000fe2000f8e00ff */
[----:B-----5:R-:W-:Y:S01]  /*5440*/  MOV R7, UR7 ;  /* 0x0000000700077c02 */ /* 0x020fe20008000f00 */
[----:B------:R-:W-:Y:S01]  /*5450*/  IMAD.U32 R6, RZ, RZ, UR6 ;  /* 0x00000006ff067e24 */ /* 0x000fe2000f8e00ff */
[----:B---3--:R-:W-:Y:S01]  /*5460*/  MOV R11, UR5 ;  /* 0x00000005000b7c02 */ /* 0x008fe20008000f00 */
[----:B------:R-:W-:Y:S02]  /*5470*/  IMAD.U32 R10, RZ, RZ, UR4 ;  /* 0x00000004ff0a7e24 */ /* 0x000fe4000f8e00ff */
[----:B------:R-:W-:Y:S07]  /*5480*/  LEPC R20, `(.L_x_89) ;  /* 0x000000001014794e */ /* 0x000fee0000000000 */
[----:B--2-4-:R-:W-:Y:S05]  /*5490*/  CALL.ABS.NOINC R2 ;  /* 0x0000000002007343 */ /* 0x014fea0003c00000 */
.L_x_89:
[----:B------:R-:W-:Y:S01]  /*54a0*/  LOP3.LUT P0, RZ, R166, 0x60, RZ, 0xc0, !PT ;  /* 0x00000060a6ff7812 */ /* 0x000fe2000780c0ff */
[----:B------:R-:W-:Y:S05]  /*54b0*/  WARPSYNC.ALL ;  /* 0x0000000000007948 */ /* 0x000fea0003800000 */
[----:B------:R-:W-:Y:S01]  /*54c0*/  R2UR UR4, R64 ;  /* 0x00000000400472ca */ /* 0x000fe200000e0000 */
[----:B------:R-:W-:Y:S01]  /*54d0*/  BSSY.RECONVERGENT B0, `(.L_x_90) ;  /* 0x0000121000007945 */ /* 0x000fe20003800200 */
[-C--:B----4-:R-:W-:Y:S02]  /*54e0*/  F2FP.F16.E4M3.UNPACK_B R82, R92.reuse ;  /* 0x0000005cff52723e */ /* 0x090fe400020006ff */
[----:B------:R-:W-:Y:S02]  /*54f0*/  F2FP.F16.E4M3.UNPACK_B R109, R92.H1 ;  /* 0x0000005cff6d723e */ /* 0x000fe400030006ff */
[-C--:B------:R-:W-:Y:S01]  /*5500*/  F2FP.F16.E4M3.UNPACK_B R107, R93.reuse ;  /* 0x0000005dff6b723e */ /* 0x080fe200020006ff */
[--C-:B------:R-:W-:Y:S01]  /*5510*/  HADD2.F32 R80, -RZ, R82.reuse.H0_H0 ;  /* 0x20000052ff507230 */ /* 0x100fe20000004100 */
[----:B------:R-:W-:Y:S01]  /*5520*/  F2FP.F16.E4M3.UNPACK_B R105, R93.H1 ;  /* 0x0000005dff69723e */ /* 0x000fe200030006ff */
[----:B------:R-:W-:Y:S01]  /*5530*/  HADD2.F32 R82, -RZ, R82.H1_H1 ;  /* 0x30000052ff527230 */ /* 0x000fe20000004100 */
[-C--:B------:R-:W-:Y:S01]  /*5540*/  F2FP.F16.E4M3.UNPACK_B R130, R84.reuse ;  /* 0x00000054ff82723e */ /* 0x080fe200020006ff */
[--C-:B------:R-:W-:Y:S01]  /*5550*/  HADD2.F32 R83, -RZ, R109.reuse.H0_H0 ;  /* 0x2000006dff537230 */ /* 0x100fe20000004100 */
[----:B------:R-:W-:Y:S01]  /*5560*/  F2FP.F16.E4M3.UNPACK_B R132, R84.H1 ;  /* 0x00000054ff84723e */ /* 0x000fe200030006ff */
[----:B------:R-:W3:Y:S01]  /*5570*/  LDTM.x64 R4, tmem[UR4] ;  /* 0x00000004000479ee */ /* 0x000ee20008340000 */
[----:B------:R-:W-:Y:S01]  /*5580*/  NOP ;  /* 0x0000000000007918 */ /* 0x000fe20000000000 */
[----:B------:R-:W-:Y:S01]  /*5590*/  R2UR UR5, R156 ;  /* 0x000000009c0572ca */ /* 0x000fe200000e0000 */
[--C-:B------:R-:W-:Y:S01]  /*55a0*/  HADD2.F32 R129, -RZ, R130.reuse.H0_H0 ;  /* 0x20000082ff817230 */ /* 0x100fe20000004100 */
[----:B------:R-:W-:Y:S01]  /*55b0*/  F2FP.F16.E4M3.UNPACK_B R93, R94 ;  /* 0x0000005eff5d723e */ /* 0x000fe200020006ff */
[----:B------:R-:W-:Y:S01]  /*55c0*/  HADD2.F32 R130, -RZ, R130.H1_H1 ;  /* 0x30000082ff827230 */ /* 0x000fe20000004100 */
[-C--:B------:R-:W-:Y:S01]  /*55d0*/  F2FP.F16.E4M3.UNPACK_B R134, R85.reuse ;  /* 0x00000055ff86723e */ /* 0x080fe200020006ff */
[----:B------:R-:W-:Y:S01]  /*55e0*/  HADD2.F32 R84, -RZ, R109.H1_H1 ;  /* 0x3000006dff547230 */ /* 0x000fe20000004100 */
[----:B------:R-:W-:Y:S01]  /*55f0*/  F2FP.F16.E4M3.UNPACK_B R136, R85.H1 ;  /* 0x00000055ff88723e */ /* 0x000fe200030006ff */
[--C-:B------:R-:W-:Y:S01]  /*5600*/  HADD2.F32 R85, -RZ, R107.reuse.H0_H0 ;  /* 0x2000006bff557230 */ /* 0x100fe20000004100 */
[-C--:B------:R-:W-:Y:S01]  /*5610*/  F2FP.F16.E4M3.UNPACK_B R138, R86.reuse ;  /* 0x00000056ff8a723e */ /* 0x080fe200020006ff */
[--C-:B------:R-:W-:Y:S01]  /*5620*/  HADD2.F32 R133, -RZ, R134.reuse.H0_H0 ;  /* 0x20000086ff857230 */ /* 0x100fe20000004100 */
[----:B------:R-:W-:Y:S01]  /*5630*/  F2FP.F16.E4M3.UNPACK_B R140, R86.H1 ;  /* 0x00000056ff8c723e */ /* 0x000fe200030006ff */
[----:B------:R-:W-:Y:S01]  /*5640*/  HADD2.F32 R86, -RZ, R107.H1_H1 ;  /* 0x3000006bff567230 */ /* 0x000fe20000004100 */
[----:B------:R-:W-:Y:S01]  /*5650*/  F2FP.F16.E4M3.UNPACK_B R142, R87 ;  /* 0x00000057ff8e723e */ /* 0x000fe200020006ff */
[----:B------:R-:W-:Y:S01]  /*5660*/  UIADD3 UR5, UPT, UPT, UR5, 0x80, URZ ;  /* 0x0000008005057890 */ /* 0x000fe2000fffe0ff */
[----:B------:R-:W-:Y:S01]  /*5670*/  HADD2.F32 R134, -RZ, R134.H1_H1 ;  /* 0x30000086ff867230 */ /* 0x000fe20000004100 */
[----:B------:R-:W-:Y:S01]  /*5680*/  F2FP.F16.E4M3.UNPACK_B R114, R88 ;  /* 0x00000058ff72723e */ /* 0x000fe200020006ff */
[--C-:B------:R-:W-:Y:S01]  /*5690*/  HADD2.F32 R137, -RZ, R138.reuse.H0_H0 ;  /* 0x2000008aff897230 */ /* 0x100fe20000004100 */
[----:B------:R-:W-:Y:S01]  /*56a0*/  UPRMT UR5, UR37, 0x654, UR5 ;  /* 0x0000065425057896 */ /* 0x000fe20008000005 */
[----:B------:R-:W-:Y:S01]  /*56b0*/  HADD2.F32 R138, -RZ, R138.H1_H1 ;  /* 0x3000008aff8a7230 */ /* 0x000fe20000004100 */
[-C--:B------:R-:W-:Y:S01]  /*56c0*/  F2FP.F16.E4M3.UNPACK_B R118, R89.reuse ;  /* 0x00000059ff76723e */ /* 0x080fe200020006ff */
[--C-:B------:R-:W-:Y:S01]  /*56d0*/  HADD2.F32 R113, -RZ, R114.reuse.H0_H0 ;  /* 0x20000072ff717230 */ /* 0x100fe20000004100 */
[----:B------:R-:W-:Y:S01]  /*56e0*/  F2FP.F16.E4M3.UNPACK_B R120, R89.H1 ;  /* 0x00000059ff78723e */ /* 0x000fe200030006ff */
[C---:B---3--:R-:W-:Y:S01]  /*56f0*/  FMUL R4, R78.reuse, R4 ;  /* 0x000000044e047220 */ /* 0x048fe20000400000 */
[C---:B------:R-:W-:Y:S01]  /*5700*/  FMUL R5, R78.reuse, R5 ;  /* 0x000000054e057220 */ /* 0x040fe20000400000 */
[C---:B------:R-:W-:Y:S01]  /*5710*/  FMUL R8, R78.reuse, R8 ;  /* 0x000000084e087220 */ /* 0x040fe20000400000 */
[C---:B------:R-:W-:Y:S01]  /*5720*/  FMUL R9, R78.reuse, R9 ;  /* 0x000000094e097220 */ /* 0x040fe20000400000 */
[----:B------:R-:W-:Y:S01]  /*5730*/  SYNCS.ARRIVE.TRANS64.RED.A1T0 RZ, [UR5], RZ ;  /* 0x000000ffffff79a7 */ /* 0x000fe20008100405 */
[C---:B------:R-:W-:Y:S01]  /*5740*/  FFMA R4, R81.reuse, R80, R4 ;  /* 0x0000005051047223 */ /* 0x040fe20000000004 */
[C---:B------:R-:W-:Y:S01]  /*5750*/  FFMA R5, R81.reuse, R82, R5 ;  /* 0x0000005251057223 */ /* 0x040fe20000000005 */
[----:B------:R-:W-:Y:S02]  /*5760*/  HADD2.F32 R89, -RZ, R93.H0_H0 ;  /* 0x2000005dff597230 */ /* 0x000fe40000004100 */
[C---:B------:R-:W-:Y:S01]  /*5770*/  FMUL R12, R78.reuse, R12 ;  /* 0x0000000c4e0c7220 */ /* 0x040fe20000400000 */
        /* <DEDUP_REMOVED lines=11> */
[----:B------:R-:W-:Y:S02]  /*5830*/  HADD2.F32 R114, -RZ, R114.H1_H1 ;  /* 0x30000072ff727230 */ /* 0x000fe40000004100 */
[C---:B------:R-:W-:Y:S01]  /*5840*/  FMUL R32, R78.reuse, R36 ;  /* 0x000000244e207220 */ /* 0x040fe20000400000 */
[C---:B------:R-:W-:Y:S01]  /*5850*/  FMUL R33, R78.reuse, R37 ;  /* 0x000000254e217220 */ /* 0x040fe20000400000 */
[--C-:B------:R-:W-:Y:S02]  /*5860*/  HADD2.F32 R117, -RZ, R118.reuse.H0_H0 ;  /* 0x20000076ff757230 */ /* 0x100fe40000004100 */
[C---:B------:R-:W-:Y:S01]  /*5870*/  FMUL R36, R78.reuse, R40 ;  /* 0x000000284e247220 */ /* 0x040fe20000400000 */
[----:B------:R-:W-:Y:S02]  /*5880*/  HADD2.F32 R118, -RZ, R118.H1_H1 ;  /* 0x30000076ff767230 */ /* 0x000fe40000004100 */
        /* <DEDUP_REMOVED lines=8> */
[----:B------:R-:W-:Y:S01]  /*5910*/  F2FP.F16.E4M3.UNPACK_B R92, R94.H1 ;  /* 0x0000005eff5c723e */ /* 0x000fe200030006ff */
[C---:B------:R-:W-:Y:S01]  /*5920*/  FMUL R53, R78.reuse, R57 ;  /* 0x000000394e357220 */ /* 0x040fe20000400000 */
[C---:B------:R-:W-:Y:S01]  /*5930*/  FMUL R56, R78.reuse, R60 ;  /* 0x0000003c4e387220 */ /* 0x040fe20000400000 */
[----:B------:R-:W-:Y:S01]  /*5940*/  F2FP.F16.E4M3.UNPACK_B R141, R87.H1 ;  /* 0x00000057ff8d723e */ /* 0x000fe200030006ff */
[C---:B------:R-:W-:Y:S01]  /*5950*/  FMUL R57, R78.reuse, R61 ;  /* 0x0000003d4e397220 */ /* 0x040fe20000400000 */
[----:B------:R-:W-:Y:S02]  /*5960*/  HADD2.F32 R80, -RZ, R142.H1_H1 ;  /* 0x3000008eff507230 */ /* 0x000fe40000004100 */
[C---:B------:R-:W-:Y:S01]  /*5970*/  FMUL R60, R78.reuse, R64 ;  /* 0x000000404e3c7220 */ /* 0x040fe20000400000 */
[----:B------:R-:W-:Y:S01]  /*5980*/  F2FP.F16.E4M3.UNPACK_B R116, R88.H1 ;  /* 0x00000058ff74723e */ /* 0x000fe200030006ff */
[C---:B------:R-:W-:Y:S01]  /*5990*/  FMUL R61, R78.reuse, R65 ;  /* 0x000000414e3d7220 */ /* 0x040fe20000400000 */
[C---:B------:R-:W-:Y:S01]  /*59a0*/  FMUL R6, R78.reuse, R6 ;  /* 0x000000064e067220 */ /* 0x040fe20000400000 */
[----:B------:R-:W-:Y:S01]  /*59b0*/  F2FP.F16.E4M3.UNPACK_B R94, R95 ;  /* 0x0000005fff5e723e */ /* 0x000fe200020006ff */
[C---:B------:R-:W-:Y:S01]  /*59c0*/  FMUL R7, R78.reuse, R7 ;  /* 0x000000074e077220 */ /* 0x040fe20000400000 */
[--C-:B------:R-:W-:Y:S02]  /*59d0*/  HADD2.F32 R87, -RZ, R105.reuse.H0_H0 ;  /* 0x20000069ff577230 */ /* 0x100fe40000004100 */
[C---:B------:R-:W-:Y:S01]  /*59e0*/  FFMA R6, R81.reuse, R83, R6 ;  /* 0x0000005351067223 */ /* 0x040fe20000000006 */
[----:B------:R-:W-:Y:S01]  /*59f0*/  F2FP.F16.E4M3.UNPACK_B R122, R90 ;  /* 0x0000005aff7a723e */ /* 0x000fe200020006ff */
[C---:B------:R-:W-:Y:S01]  /*5a00*/  FFMA R7, R81.reuse, R84, R7 ;  /* 0x0000005451077223 */ /* 0x040fe20000000007 */
[C---:B------:R-:W-:Y:S01]  /*5a10*/  FFMA R8, R81.reuse, R85, R8 ;  /* 0x0000005551087223 */ /* 0x040fe20000000008 */
[----:B------:R-:W-:Y:S01]  /*5a20*/  F2FP.F16.E4M3.UNPACK_B R124, R90.H1 ;  /* 0x0000005aff7c723e */ /* 0x000fe200030006ff */
[----:B------:R-:W-:Y:S02]  /*5a30*/  HADD2.F32 R88, -RZ, R105.H1_H1 ;  /* 0x30000069ff587230 */ /* 0x000fe40000004100 */
[----:B------:R-:W-:Y:S01]  /*5a40*/  FFMA R9, R81, R86, R9 ;  /* 0x0000005651097223 */ /* 0x000fe20000000009 */
[----:B------:R-:W-:Y:S01]  /*5a50*/  F2FP.SATFINITE.E4M3.F32.PACK_AB_MERGE_C R156, R7, R6, RZ ;  /* 0x00000006079c723e */ /* 0x000fe200048070ff */
[----:B------:R-:W-:Y:S02]  /*5a60*/  HADD2.F32 R90, -RZ, R93.H1_H1 ;  /* 0x3000005dff5a7230 */ /* 0x000fe40000004100 */
[C---:B------:R-:W-:Y:S01]  /*5a70*/  FMUL R10, R78.reuse, R10 ;  /* 0x0000000a4e0a7220 */ /* 0x040fe20000400000 */
[--C-:B------:R-:W-:Y:S01]  /*5a80*/  HADD2.F32 R93, -RZ, R94.reuse.H0_H0 ;  /* 0x2000005eff5d7230 */ /* 0x100fe20000004100 */
[----:B------:R-:W-:Y:S01]  /*5a90*/  F2FP.SATFINITE.E4M3.F32.PACK_AB_MERGE_C R156, R5, R4, R156 ;  /* 0x00000004059c723e */ /* 0x000fe2000480709c */
[----:B------:R-:W-:Y:S02]  /*5aa0*/  HADD2.F32 R94, -RZ, R94.H1_H1 ;  /* 0x3000005eff5e7230 */ /* 0x000fe40000004100 */
[C---:B------:R-:W-:Y:S01]  /*5ab0*/  FFMA R10, R81.reuse, R87, R10 ;  /* 0x00000057510a7223 */ /* 0x040fe2000000000a */
[--C-:B------:R-:W-:Y:S02]  /*5ac0*/  HADD2.F32 R121, -RZ, R122.reuse.H0_H0 ;  /* 0x2000007aff797230 */ /* 0x100fe40000004100 */
[C---:B------:R-:W-:Y:S01]  /*5ad0*/  FMUL R11, R78.reuse, R11 ;  /* 0x0000000b4e0b7220 */ /* 0x040fe20000400000 */
[----:B------:R-:W-:Y:S01]  /*5ae0*/  F2FP.F16.E4M3.UNPACK_B R126, R91 ;  /* 0x0000005bff7e723e */ /* 0x000fe200020006ff */
[----:B------:R-:W-:Y:S01]  /*5af0*/  HADD2.F32 R122, -RZ, R122.H1_H1 ;  /* 0x3000007aff7a7230 */ /* 0x000fe20000004100 */
[----:B------:R-:W-:Y:S01]  /*5b00*/  F2FP.F16.E4M3.UNPACK_B R103, R95.H1 ;  /* 0x0000005fff67723e */ /* 0x000fe200030006ff */
[C---:B------:R-:W-:Y:S01]  /*5b10*/  FFMA R11, R81.reuse, R88, R11 ;  /* 0x00000058510b7223 */ /* 0x040fe2000000000b */
[----:B------:R-:W-:Y:S01]  /*5b20*/  F2FP.F16.E4M3.UNPACK_B R128, R91.H1 ;  /* 0x0000005bff80723e */ /* 0x000fe200030006ff */
[----:B------:R-:W-:Y:S02]  /*5b30*/  HADD2.F32 R91, -RZ, R92.H0_H0 ;  /* 0x2000005cff5b7230 */ /* 0x000fe40000004100 */
[C---:B------:R-:W-:Y:S01]  /*5b40*/  FFMA R12, R81.reuse, R89, R12 ;  /* 0x00000059510c7223 */ /* 0x040fe2000000000c */
[----:B------:R-:W-:Y:S01]  /*5b50*/  FFMA R13, R81, R90, R13 ;  /* 0x0000005a510d7223 */ /* 0x000fe2000000000d */
[----:B------:R-:W-:Y:S01]  /*5b60*/  F2FP.SATFINITE.E4M3.F32.PACK_AB_MERGE_C R157, R11, R10, RZ ;  /* 0x0000000a0b9d723e */ /* 0x000fe200048070ff */
[--C-:B------:R-:W-:Y:S01]  /*5b70*/  HADD2.F32 R125, -RZ, R126.reuse.H0_H0 ;  /* 0x2000007eff7d7230 */ /* 0x100fe20000004100 */
[----:B------:R-:W-:Y:S01]  /*5b80*/  F2FP.F16.E4M3.UNPACK_B R101, R96 ;  /* 0x00000060ff65723e */ /* 0x000fe200020006ff */
[----:B------:R-:W-:Y:S01]  /*5b90*/  HADD2.F32 R126, -RZ, R126.H1_H1 ;  /* 0x3000007eff7e7230 */ /* 0x000fe20000004100 */
[----:B------:R-:W-:Y:S01]  /*5ba0*/  F2FP.SATFINITE.E4M3.F32.PACK_AB_MERGE_C R157, R9, R8, R157 ;  /* 0x00000008099d723e */ /* 0x000fe2000480709d */
[----:B------:R-:W-:Y:S02]  /*5bb0*/  HADD2.F32 R83, -RZ, R142.H0_H0 ;  /* 0x2000008eff537230 */ /* 0x000fe40000004100 */
[C---:B------:R-:W-:Y:S01]  /*5bc0*/  FMUL R14, R78.reuse, R14 ;  /* 0x0000000e4e0e7220 */ /* 0x040fe20000400000 */
[----:B------:R-:W-:Y:S02]  /*5bd0*/  HADD2.F32 R92, -RZ, R92.H1_H1 ;  /* 0x3000005cff5c7230 */ /* 0x000fe40000004100 */
[C---:B------:R-:W-:Y:S01]  /*5be0*/  FMUL R15, R78.reuse, R15 ;  /* 0x0000000f4e0f7220 */ /* 0x040fe20000400000 */
[----:B------:R-:W-:Y:S01]  /*5bf0*/  F2FP.F16.E4M3.UNPACK_B R100, R96.H1 ;  /* 0x00000060ff64723e */ /* 0x000fe200030006ff */
[--C-:B------:R-:W-:Y:S02]  /*5c00*/  HADD2.F32 R95, -RZ, R103.reuse.H0_H0 ;  /* 0x20000067ff5f7230 */ /* 0x100fe40000004100 */
[C---:B------:R-:W-:Y:S01]  /*5c10*/  FFMA R14, R81.reuse, R91, R14 ;  /* 0x0000005b510e7223 */ /* 0x040fe2000000000e */
[C---:B------:R-:W-:Y:S01]  /*5c20*/  FFMA R15, R81.reuse, R92, R15 ;  /* 0x0000005c510f7223 */ /* 0x040fe2000000000f */
[C---:B------:R-:W-:Y:S01]  /*5c30*/  FFMA R16, R81.reuse, R93, R16 ;  /* 0x0000005d51107223 */ /* 0x040fe20000000010 */
[----:B------:R-:W-:Y:S01]  /*5c40*/  FFMA R17, R81, R94, R17 ;  /* 0x0000005e51117223 */ /* 0x000fe20000000011 */
[-C--:B------:R-:W-:Y:S01]  /*5c50*/  F2FP.F16.E4M3.UNPACK_B R102, R97.reuse ;  /* 0x00000061ff66723e */ /* 0x080fe200020006ff */
[----:B------:R-:W-:Y:S01]  /*5c60*/  HADD2.F32 R96, -RZ, R103.H1_H1 ;  /* 0x30000067ff607230 */ /* 0x000fe20000004100 */
[----:B------:R-:W-:Y:S01]  /*5c70*/  F2FP.SATFINITE.E4M3.F32.PACK_AB_MERGE_C R158, R15, R14, RZ ;  /* 0x0000000e0f9e723e */ /* 0x000fe200048070ff */
[C---:B------:R-:W-:Y:S01]  /*5c80*/  FMUL R18, R78.reuse, R18 ;  /* 0x000000124e127220 */ /* 0x040fe20000400000 */
[----:B------:R-:W-:Y:S01]  /*5c90*/  F2FP.F16.E4M3.UNPACK_B R104, R97.H1 ;  /* 0x00000061ff68723e */ /* 0x000fe200030006ff */
[--C-:B------:R-:W-:Y:S01]  /*5ca0*/  HADD2.F32 R97, -RZ, R101.reuse.H0_H0 ;  /* 0x20000065ff617230 */ /* 0x100fe20000004100 */
[----:B------:R-:W-:Y:S01]  /*5cb0*/  F2FP.SATFINITE.E4M3.F32.PACK_AB_MERGE_C R158, R13, R12, R158 ;  /* 0x0000000c0d9e723e */ /* 0x000fe2000480709e */
[C---:B------:R-:W-:Y:S01]  /*5cc0*/  FFMA R18, R81.reuse, R95, R18 ;  /* 0x0000005f51127223 */ /* 0x040fe20000000012 */
[----:B------:R-:W-:Y:S01]  /*5cd0*/  F2FP.F16.E4M3.UNPACK_B R110, R99 ;  /* 0x00000063ff6e723e */ /* 0x000fe200020006ff */
[C---:B------:R-:W-:Y:S01]  /*5ce0*/  FMUL R19, R78.reuse, R19 ;  /* 0x000000134e137220 */ /* 0x040fe20000400000 */
[----:B------:R-:W-:Y:S01]  /*5cf0*/  F2FP.F16.E4M3.UNPACK_B R112, R99.H1 ;  /* 0x00000063ff70723e */ /* 0x000fe200030006ff */
[----:B------:R-:W-:Y:S01]  /*5d00*/  HADD2.F32 R99, -RZ, R101.H1_H1 ;  /* 0x30000065ff637230 */ /* 0x000fe20000004100 */
[-C--:B------:R-:W-:Y:S01]  /*5d10*/  F2FP.F16.E4M3.UNPACK_B R106, R98.reuse ;  /* 0x00000062ff6a723e */ /* 0x080fe200020006ff */
[----:B------:R-:W-:Y:S01]  /*5d20*/  HADD2.F32 R101, -RZ, R102.H0_H0 ;  /* 0x20000066ff657230 */ /* 0x000fe20000004100 */
[----:B------:R-:W-:Y:S01]  /*5d30*/  F2FP.F16.E4M3.UNPACK_B R108, R98.H1 ;  /* 0x00000062ff6c723e */ /* 0x000fe200030006ff */
[----:B------:R-:W-:Y:S02]  /*5d40*/  HADD2.F32 R98, -RZ, R100.H0_H0 ;  /* 0x20000064ff627230 */ /* 0x000fe40000004100 */
[C---:B------:R-:W-:Y:S01]  /*5d50*/  FFMA R19, R81.reuse, R96, R19 ;  /* 0x0000006051137223 */ /* 0x040fe20000000013 */
[C---:B------:R-:W-:Y:S01]  /*5d60*/  FFMA R0, R81.reuse, R97, R0 ;  /* 0x0000006151007223 */ /* 0x040fe20000000000 */
[----:B------:R-:W-:Y:S01]  /*5d70*/  FFMA R2, R81, R99, R2 ;  /* 0x0000006351027223 */ /* 0x000fe20000000002 */
[----:B------:R-:W-:Y:S02]  /*5d80*/  HADD2.F32 R102, -RZ, R102.H1_H1 ;  /* 0x30000066ff667230 */ /* 0x000fe40000004100 */
[C---:B------:R-:W-:Y:S01]  /*5d90*/  FMUL R3, R78.reuse, R22 ;  /* 0x000000164e037220 */ /* 0x040fe20000400000 */
[----:B------:R-:W-:Y:S01]  /*5da0*/  HADD2.F32 R100, -RZ, R100.H1_H1 ;  /* 0x30000064ff647230 */ /* 0x000fe20000004100 */
[----:B------:R-:W-:Y:S01]  /*5db0*/  F2FP.SATFINITE.E4M3.F32.PACK_AB_MERGE_C R159, R19, R18, RZ ;  /* 0x00000012139f723e */ /* 0x000fe200048070ff */
[--C-:B------:R-:W-:Y:S02]  /*5dc0*/  HADD2.F32 R105, -RZ, R106.reuse.H0_H0 ;  /* 0x2000006aff697230 */ /* 0x100fe40000004100 */
[----:B------:R-:W-:Y:S01]  /*5dd0*/  FFMA R3, R81, R98, R3 ;  /* 0x0000006251037223 */ /* 0x000fe20000000003 */
[----:B------:R-:W-:Y:S01]  /*5de0*/  HADD2.F32 R106, -RZ, R106.H1_H1 ;  /* 0x3000006aff6a7230 */ /* 0x000fe20000004100 */
[----:B------:R-:W-:Y:S01]  /*5df0*/  F2FP.SATFINITE.E4M3.F32.PACK_AB_MERGE_C R159, R17, R16, R159 ;  /* 0x00000010119f723e */ /* 0x000fe2000480709f */
[----:B------:R-:W-:Y:S02]  /*5e00*/  HADD2.F32 R109, -RZ, R110.H0_H0 ;  /* 0x2000006eff6d7230 */ /* 0x000fe40000004100 */
[C---:B------:R-:W-:Y:S01]  /*5e10*/  FMUL R23, R78.reuse, R23 ;  /* 0x000000174e177220 */ /* 0x040fe20000400000 */
[--C-:B------:R-:W-:Y:S02]  /*5e20*/  HADD2.F32 R103, -RZ, R104.reuse.H0_H0 ;  /* 0x20000068ff677230 */ /* 0x100fe40000004100 */
[C---:B------:R-:W-:Y:S01]  /*5e30*/  FMUL R22, R78.reuse, R26 ;  /* 0x0000001a4e167220 */ /* 0x040fe20000400000 */
[----:B------:R-:W-:Y:S01]  /*5e40*/  HADD2.F32 R104, -RZ, R104.H1_H1 ;  /* 0x30000068ff687230 */ /* 0x000fe20000004100 */
[----:B------:R1:W-:Y:S01]  /*5e50*/  STS.128 [R168+UR43+0x2200], R156 ;  /* 0x0022009ca8007988 */ /* 0x0003e20008000c2b */
[C---:B------:R-:W-:Y:S01]  /*5e60*/  FFMA R23, R81.reuse, R100, R23 ;  /* 0x0000006451177223 */ /* 0x040fe20000000017 */
[C---:B------:R-:W-:Y:S01]  /*5e70*/  FFMA R20, R81.reuse, R101, R20 ;  /* 0x0000006551147223 */ /* 0x040fe20000000014 */
[C---:B------:R-:W-:Y:S01]  /*5e80*/  FFMA R21, R81.reuse, R102, R21 ;  /* 0x0000006651157223 */ /* 0x040fe20000000015 */
[----:B------:R-:W-:Y:S01]  /*5e90*/  FFMA R22, R81, R103, R22 ;  /* 0x0000006751167223 */ /* 0x000fe20000000016 */
[----:B------:R-:W-:Y:S01]  /*5ea0*/  HADD2.F32 R110, -RZ, R110.H1_H1 ;  /* 0x3000006eff6e7230 */ /* 0x000fe20000004100 */
[----:B------:R-:W-:Y:S01]  /*5eb0*/  F2FP.SATFINITE.E4M3.F32.PACK_AB_MERGE_C R161, R23, R3, RZ ;  /* 0x0000000317a1723e */ /* 0x000fe200048070ff */
[C---:B------:R-:W-:Y:S01]  /*5ec0*/  FMUL R27, R78.reuse, R27 ;  /* 0x0000001b4e1b7220 */ /* 0x040fe20000400000 */
[--C-:B------:R-:W-:Y:S02]  /*5ed0*/  HADD2.F32 R107, -RZ, R108.reuse.H0_H0 ;  /* 0x2000006cff6b7230 */ /* 0x100fe40000004100 */
[----:B------:R-:W-:Y:S01]  /*5ee0*/  FMUL R26, R78, R30 ;  /* 0x0000001e4e1a7220 */ /* 0x000fe20000400000 */
[----:B------:R-:W-:Y:S01]  /*5ef0*/  HADD2.F32 R108, -RZ, R108.H1_H1 ;  /* 0x3000006cff6c7230 */ /* 0x000fe20000004100 */
[----:B------:R-:W-:Y:S01]  /*5f00*/  F2FP.SATFINITE.E4M3.F32.PACK_AB_MERGE_C R160, R2, R0, R161 ;  /* 0x0000000002a0723e */ /* 0x000fe200048070a1 */
[C---:B------:R-:W-:Y:S01]  /*5f10*/  FFMA R27, R81.reuse, R104, R27 ;  /* 0x00000068511b7223 */ /* 0x040fe2000000001b */
[C---:B------:R-:W-:Y:S01]  /*5f20*/  FFMA R24, R81.reuse, R105, R24 ;  /* 0x0000006951187223 */ /* 0x040fe20000000018 */
[C---:B------:R-:W-:Y:S01]  /*5f30*/  FFMA R25, R81.reuse, R106, R25 ;  /* 0x0000006a51197223 */ /* 0x040fe20000000019 */
[----:B------:R-:W-:Y:S01]  /*5f40*/  FFMA R26, R81, R107, R26 ;  /* 0x0000006b511a7223 */ /* 0x000fe2000000001a */
[C---:B------:R-:W-:Y:S01]  /*5f50*/  FMUL R31, R78.reuse, R31 ;  /* 0x0000001f4e1f7220 */ /* 0x040fe20000400000 */
[--C-:B------:R-:W-:Y:S01]  /*5f60*/  HADD2.F32 R111, -RZ, R112.reuse.H0_H0 ;  /* 0x20000070ff6f7230 */ /* 0x100fe20000004100 */
[----:B------:R-:W-:Y:S01]  /*5f70*/  F2FP.SATFINITE.E4M3.F32.PACK_AB_MERGE_C R162, R27, R22, RZ ;  /* 0x000000161ba2723e */ /* 0x000fe200048070ff */
[----:B------:R-:W-:Y:S02]  /*5f80*/  HADD2.F32 R112, -RZ, R112.H1_H1 ;  /* 0x30000070ff707230 */ /* 0x000fe40000004100 */
[C---:B------:R-:W-:Y:S01]  /*5f90*/  FFMA R31, R81.reuse, R108, R31 ;  /* 0x0000006c511f7223 */ /* 0x040fe2000000001f */
[----:B------:R-:W-:Y:S01]  /*5fa0*/  FFMA R28, R81, R109, R28 ;  /* 0x0000006d511c7223 */ /* 0x000fe2000000001c */
[----:B------:R-:W-:Y:S01]  /*5fb0*/  F2FP.SATFINITE.E4M3.F32.PACK_AB_MERGE_C R161, R21, R20, R162 ;  /* 0x0000001415a1723e */ /* 0x000fe200048070a2 */
[----:B------:R-:W-:Y:S01]  /*5fc0*/  FFMA R29, R81, R110, R29 ;  /* 0x0000006e511d7223 */ /* 0x000fe2000000001d */
[C---:B------:R-:W-:Y:S01]  /*5fd0*/  FMUL R30, R78.reuse, R34 ;  /* 0x000000224e1e7220 */ /* 0x040fe20000400000 */
[----:B------:R-:W-:Y:S01]  /*5fe0*/  F2FP.SATFINITE.E4M3.F32.PACK_AB_MERGE_C R163, R31, R26, RZ ;  /* 0x0000001a1fa3723e */ /* 0x000fe200048070ff */
[C---:B------:R-:W-:Y:S01]  /*5ff0*/  FMUL R35, R78.reuse, R35 ;  /* 0x000000234e237220 */ /* 0x040fe20000400000 */
[--C-:B------:R-:W-:Y:S02]  /*6000*/  HADD2.F32 R115, -RZ, R116.reuse.H0_H0 ;  /* 0x20000074ff737230 */ /* 0x100fe40000004100 */
[----:B------:R-:W-:Y:S01]  /*6010*/  FFMA R30, R81, R111, R30 ;  /* 0x0000006f511e7223 */ /* 0x000fe2000000001e */
[----:B------:R-:W-:Y:S01]  /*6020*/  F2FP.SATFINITE.E4M3.F32.PACK_AB_MERGE_C R162, R25, R24, R163 ;  /* 0x0000001819a2723e */ /* 0x000fe200048070a3 */
[C---:B------:R-:W-:Y:S01]  /*6030*/  FFMA R35, R81.reuse, R112, R35 ;  /* 0x0000007051237223 */ /* 0x040fe20000000023 */
[C---:B------:R-:W-:Y:S01]  /*6040*/  FFMA R32, R81.reuse, R113, R32 ;  /* 0x0000007151207223 */ /* 0x040fe20000000020 */
[----:B------:R-:W-:Y:S01]  /*6050*/  FFMA R33, R81, R114, R33 ;  /* 0x0000007251217223 */ /* 0x000fe20000000021 */
[----:B------:R-:W-:Y:S02]  /*6060*/  HADD2.F32 R116, -RZ, R116.H1_H1 ;  /* 0x30000074ff747230 */ /* 0x000fe40000004100 */
        /* <DEDUP_REMOVED lines=9> */
[----:B------:R-:W-:Y:S01]  /*6100*/  HADD2.F32 R120, -RZ, R120.H1_H1 ;  /* 0x30000078ff787230 */ /* 0x000fe20000004100 */
[----:B------:R1:W-:Y:S01]  /*6110*/  STS.128 [R178+0x2010], R160 ;  /* 0x002010a0b2007388 */ /* 0x0003e20000000c00 */
[----:B------:R-:W-:Y:S01]  /*6120*/  F2FP.SATFINITE.E4M3.F32.PACK_AB_MERGE_C R184, R39, R34, RZ ;  /* 0x0000002227b8723e */ /* 0x000fe200048070ff */
[C---:B------:R-:W-:Y:S01]  /*6130*/  FMUL R38, R78.reuse, R42 ;  /* 0x0000002a4e267220 */ /* 0x040fe20000400000 */
[C---:B------:R-:W-:Y:S01]  /*6140*/  FMUL R43, R78.reuse, R43 ;  /* 0x0000002b4e2b7220 */ /* 0x040fe20000400000 */
[--C-:B------:R-:W-:Y:S01]  /*6150*/  HADD2.F32 R123, -RZ, R124.reuse.H0_H0 ;  /* 0x2000007cff7b7230 */ /* 0x100fe20000004100 */
[----:B------:R-:W-:Y:S01]  /*6160*/  F2FP.SATFINITE.E4M3.F32.PACK_AB_MERGE_C R184, R33, R32, R184 ;  /* 0x0000002021b8723e */ /* 0x000fe200048070b8 */
[C---:B------:R-:W-:Y:S01]  /*6170*/  FFMA R38, R81.reuse, R119, R38 ;  /* 0x0000007751267223 */ /* 0x040fe20000000026 */
        /* <DEDUP_REMOVED lines=12> */
[C---:B------:R-:W-:Y:S01]  /*6240*/  FFMA R45, R81.reuse, R126, R45 ;  /* 0x0000007e512d7223 */ /* 0x040fe2000000002d */
[----:B------:R-:W-:Y:S02]  /*6250*/  HADD2.F32 R128, -RZ, R128.H1_H1 ;  /* 0x30000080ff807230 */ /* 0x000fe40000004100 */
[C---:B------:R-:W-:Y:S01]  /*6260*/  FMUL R46, R78.reuse, R50 ;  /* 0x000000324e2e7220 */ /* 0x040fe20000400000 */
[C---:B------:R-:W-:Y:S01]  /*6270*/  FMUL R51, R78.reuse, R51 ;  /* 0x000000334e337220 */ /* 0x040fe20000400000 */
[--C-:B------:R-:W-:Y:S02]  /*6280*/  HADD2.F32 R131, -RZ, R132.reuse.H0_H0 ;  /* 0x20000084ff837230 */ /* 0x100fe40000004100 */
[C---:B------:R-:W-:Y:S01]  /*6290*/  FMUL R50, R78.reuse, R54 ;  /* 0x000000364e327220 */ /* 0x040fe20000400000 */
[C---:B------:R-:W-:Y:S01]  /*62a0*/  FFMA R46, R81.reuse, R127, R46 ;  /* 0x0000007f512e7223 */ /* 0x040fe2000000002e */
[----:B------:R-:W-:Y:S02]  /*62b0*/  HADD2.F32 R132, -RZ, R132.H1_H1 ;  /* 0x30000084ff847230 */ /* 0x000fe40000004100 */
[C---:B------:R-:W-:Y:S01]  /*62c0*/  FFMA R51, R81.reuse, R128, R51 ;  /* 0x0000008051337223 */ /* 0x040fe20000000033 */
[C---:B------:R-:W-:Y:S01]  /*62d0*/  FMUL R55, R78.reuse, R55 ;  /* 0x000000374e377220 */ /* 0x040fe20000400000 */
[C---:B------:R-:W-:Y:S01]  /*62e0*/  FFMA R48, R81.reuse, R129, R48 ;  /* 0x0000008151307223 */ /* 0x040fe20000000030 */
[C---:B------:R-:W-:Y:S01]  /*62f0*/  FFMA R49, R81.reuse, R130, R49 ;  /* 0x0000008251317223 */ /* 0x040fe20000000031 */
[--C-:B------:R-:W-:Y:S02]  /*6300*/  HADD2.F32 R135, -RZ, R136.reuse.H0_H0 ;  /* 0x20000088ff877230 */ /* 0x100fe40000004100 */
[C---:B------:R-:W-:Y:S01]  /*6310*/  FFMA R50, R81.reuse, R131, R50 ;  /* 0x0000008351327223 */ /* 0x040fe20000000032 */
[----:B------:R-:W-:Y:S02]  /*6320*/  HADD2.F32 R136, -RZ, R136.H1_H1 ;  /* 0x30000088ff887230 */ /* 0x000fe40000004100 */
[C---:B------:R-:W-:Y:S01]  /*6330*/  FMUL R54, R78.reuse, R58 ;  /* 0x0000003a4e367220 */ /* 0x040fe20000400000 */
        /* <DEDUP_REMOVED lines=16> */
[----:B------:R-:W-:Y:S01]  /*6440*/  FFMA R63, R81, R140, R63 ;  /* 0x0000008c513f7223 */ /* 0x000fe2000000003f */
[----:B------:R-:W-:Y:S01]  /*6450*/  FMUL R67, R78, R67 ;  /* 0x000000434e437220 */ /* 0x000fe20000400000 */
[----:B------:R-:W-:Y:S01]  /*6460*/  F2FP.SATFINITE.E4M3.F32.PACK_AB_MERGE_C R186, R47, R42, RZ ;  /* 0x0000002a2fba723e */ /* 0x000fe200048070ff */
[----:B------:R-:W-:Y:S01]  /*6470*/  FFMA R60, R81, R83, R60 ;  /* 0x00000053513c7223 */ /* 0x000fe2000000003c */
[----:B------:R-:W-:Y:S01]  /*6480*/  F2FP.SATFINITE.E4M3.F32.PACK_AB_MERGE_C R187, R51, R46, RZ ;  /* 0x0000002e33bb723e */ /* 0x000fe200048070ff */
[C---:B------:R-:W-:Y:S01]  /*6490*/  FFMA R61, R81.reuse, R80, R61 ;  /* 0x00000050513d7223 */ /* 0x040fe2000000003d */
[C---:B------:R-:W-:Y:S01]  /*64a0*/  FFMA R62, R81.reuse, R85, R62 ;  /* 0x00000055513e7223 */ /* 0x040fe2000000003e */
[----:B------:R-:W-:Y:S01]  /*64b0*/  FFMA R67, R81, R82, R67 ;  /* 0x0000005251437223 */ /* 0x000fe20000000043 */
[----:B------:R-:W-:Y:S02]  /*64c0*/  F2FP.SATFINITE.E4M3.F32.PACK_AB_MERGE_C R186, R41, R40, R186 ;  /* 0x0000002829ba723e */ /* 0x000fe400048070ba */
[----:B------:R-:W-:Y:S02]  /*64d0*/  F2FP.SATFINITE.E4M3.F32.PACK_AB_MERGE_C R187, R45, R44, R187 ;  /* 0x0000002c2dbb723e */ /* 0x000fe400048070bb */
[----:B------:R-:W-:Y:S02]  /*64e0*/  F2FP.SATFINITE.E4M3.F32.PACK_AB_MERGE_C R188, R55, R50, RZ ;  /* 0x0000003237bc723e */ /* 0x000fe400048070ff */
[----:B------:R-:W-:Y:S01]  /*64f0*/  F2FP.SATFINITE.E4M3.F32.PACK_AB_MERGE_C R189, R59, R54, RZ ;  /* 0x000000363bbd723e */ /* 0x000fe200048070ff */
[----:B------:R1:W-:Y:S01]  /*6500*/  STS.128 [R177+0x2020], R184 ;  /* 0x002020b8b1007388 */ /* 0x0003e20000000c00 */
[----:B------:R-:W-:Y:S02]  /*6510*/  F2FP.SATFINITE.E4M3.F32.PACK_AB_MERGE_C R190, R63, R58, RZ ;  /* 0x0000003a3fbe723e */ /* 0x000fe400048070ff */
[----:B------:R-:W-:Y:S02]  /*6520*/  F2FP.SATFINITE.E4M3.F32.PACK_AB_MERGE_C R182, R67, R62, RZ ;  /* 0x0000003e43b6723e */ /* 0x000fe400048070ff */
[----:B------:R-:W-:Y:S02]  /*6530*/  F2FP.SATFINITE.E4M3.F32.PACK_AB_MERGE_C R188, R49, R48, R188 ;  /* 0x0000003031bc723e */ /* 0x000fe400048070bc */
[----:B------:R-:W-:Y:S02]  /*6540*/  F2FP.SATFINITE.E4M3.F32.PACK_AB_MERGE_C R189, R53, R52, R189 ;  /* 0x0000003435bd723e */ /* 0x000fe400048070bd */
[----:B------:R-:W-:Y:S02]  /*6550*/  F2FP.SATFINITE.E4M3.F32.PACK_AB_MERGE_C R190, R57, R56, R190 ;  /* 0x0000003839be723e */ /* 0x000fe400048070be */
[----:B------:R-:W-:Y:S02]  /*6560*/  F2FP.SATFINITE.E4M3.F32.PACK_AB_MERGE_C R191, R61, R60, R182 ;  /* 0x0000003c3dbf723e */ /* 0x000fe400048070b6 */
[----:B------:R-:W-:Y:S03]  /*6570*/  IADD3 R76, PT, PT, R76, 0x1, RZ ;  /* 0x000000014c4c7810 */ /* 0x000fe60007ffe0ff */
[----:B------:R1:W-:Y:S01]  /*6580*/  STS.128 [R176+0x2030], R188 ;  /* 0x002030bcb0007388 */ /* 0x0003e20000000c00 */
[----:B------:R-:W-:Y:S01]  /*6590*/  @!PT LDS RZ, [RZ] ;  /* 0x00000000fffff984 */ /* 0x000fe20000000800 */
[----:B------:R-:W-:Y:S01]  /*65a0*/  @!PT LDS RZ, [RZ] ;  /* 0x00000000fffff984 */ /* 0x000fe20000000800 */
[----:B------:R-:W-:Y:S01]  /*65b0*/  @!PT LDS RZ, [RZ] ;  /* 0x00000000fffff984 */ /* 0x000fe20000000800 */
[----:B------:R-:W-:Y:S01]  /*65c0*/  @!PT LDS RZ, [RZ] ;  /* 0x00000000fffff984 */ /* 0x000fe20000000800 */
[----:B------:R3:W-:Y:S07]  /*65d0*/  MEMBAR.ALL.CTA ;  /* 0x0000000000007992 */ /* 0x0007ee0000008000 */
[----:B---3--:R-:W3:Y:S02]  /*65e0*/  FENCE.VIEW.ASYNC.S ;  /* 0x00000000000073c6 */ /* 0x008ee40000000000 */
[----:B---3--:R-:W-:Y:S06]  /*65f0*/  BAR.SYNC.DEFER_BLOCKING 0x1, 0x80 ;  /* 0x0042000000007b1d */ /* 0x008fec0000010000 */
[----:B------:R-:W-:Y:S05]  /*6600*/  @P0 BRA `(.L_x_91) ;  /* 0x0000000000340947 */ /* 0x000fea0003800000 */
[----:B------:R-:W-:Y:S01]  /*6610*/  UIADD3 UR12, UPT, UPT, UR43, 0x2200, URZ ;  /* 0x000022002b0c7890 */ /* 0x000fe2000fffe0ff */
[----:B------:R-:W-:Y:S01]  /*6620*/  R2UR UR9, R155 ;  /* 0x000000009b0972ca */ /* 0x000fe200000e0000 */
[----:B------:R-:W-:Y:S01]  /*6630*/  UIADD3 UR10, UP0, UPT, UR46, 0x680, URZ ;  /* 0x000006802e0a7890 */ /* 0x000fe2000ff1e0ff */
[----:B------:R-:W-:Y:S01]  /*6640*/  R2UR UR8, R165 ;  /* 0x00000000a50872ca */ /* 0x000fe200000e0000 */
[----:B------:R-:W-:Y:S02]  /*6650*/  UMOV UR7, UR36 ;  /* 0x0000002400077c82 */ /* 0x000fe40008000000 */
[----:B------:R-:W-:Y:S01]  /*6660*/  IMAD.U32 R179, RZ, RZ, UR12 ;  /* 0x0000000cffb37e24 */ /* 0x000fe2000f8e00ff */
[----:B------:R-:W-:Y:S04]  /*6670*/  UIADD3.X UR11, UPT, UPT, URZ, UR47, URZ, UP0, !UPT ;  /* 0x0000002fff0b7290 */ /* 0x000fe800087fe4ff */
[----:B------:R-:W-:Y:S03]  /*6680*/  R2UR UR4, R179 ;  /* 0x00000000b30472ca */ /* 0x000fe600000e0000 */
[----:B------:R-:W-:Y:S02]  /*6690*/  USHF.L.U32 UR5, UR9, 0x6, URZ ;  /* 0x0000000609057899 */ /* 0x000fe400080006ff */
[----:B------:R-:W-:Y:S09]  /*66a0*/  USHF.L.U32 UR6, UR8, 0x7, URZ ;  /* 0x0000000708067899 */ /* 0x000ff200080006ff */
[----:B------:R3:W-:Y:S01]  /*66b0*/  UTMASTG.3D [UR4], [UR10] ;  /* 0x000000040a0073b5 */ /* 0x0007e20008010000 */
[----:B------:R0:W-:Y:S01]  /*66c0*/  UTMACMDFLUSH ;  /* 0x00000000000079b7 */ /* 0x0001e20000000000 */
[----:B---3--:R-:W-:Y:S04]  /*66d0*/  DEPBAR.LE SB0, 0x0 ;  /* 0x000080000000791a */ /* 0x008fe80000000000 */
.L_x_91:
[----:B------:R-:W-:Y:S05]  /*66e0*/  BSYNC.RECONVERGENT B0 ;  /* 0x0000000000007941 */ /* 0x000fea0003800200 */
.L_x_90:
[----:B------:R-:W-:Y:S01]  /*66f0*/  BAR.SYNC.DEFER_BLOCKING 0x1, 0x80 ;  /* 0x0042000000007b1d */ /* 0x000fe20000010000 */
[----:B------:R-:W-:Y:S01]  /*6700*/  ISETP.NE.AND P2, PT, R180, RZ, PT ;  /* 0x000000ffb400720c */ /* 0x000fe20003f45270 */
[----:B------:R-:W-:Y:S01]  /*6710*/  IMAD.IADD R155, R75, 0x1, R143 ;  /* 0x000000014b9b7824 */ /* 0x000fe200078e028f */
[----:B------:R-:W-:Y:S01]  /*6720*/  ISETP.NE.AND P0, PT, R181, 0x2, PT ;  /* 0x00000002b500780c */ /* 0x000fe20003f05270 */
[----:B------:R-:W-:Y:S01]  /*6730*/  IMAD.IADD R165, R77, 0x1, R154 ;  /* 0x000000014da57824 */ /* 0x000fe200078e029a */
[----:B------:R-:W-:Y:S02]  /*6740*/  ISETP.NE.AND P1, PT, R76, 0x4, PT ;  /* 0x000000044c00780c */ /* 0x000fe40003f25270 */
[----:B------:R-:W-:Y:S02]  /*6750*/  SEL R3, RZ, 0x1, P0 ;  /* 0x00000001ff037807 */ /* 0x000fe40000000000 */
[----:B------:R-:W-:Y:S02]  /*6760*/  SEL R0, RZ, 0x1, P1 ;  /* 0x00000001ff007807 */ /* 0x000fe40000800000 */
[----:B------:R-:W-:Y:S02]  /*6770*/  LOP3.LUT R174, R174, R3, RZ, 0x3c, !PT ;  /* 0x00000003aeae7212 */ /* 0x000fe400078e3cff */
[----:B------:R-:W-:Y:S02]  /*6780*/  LOP3.LUT R175, R175, R0, RZ, 0x3c, !PT ;  /* 0x00000000afaf7212 */ /* 0x000fe400078e3cff */
[----:B------:R-:W-:Y:S02]  /*6790*/  @P2 R2UR UR36, R171 ;  /* 0x00000000ab2422ca */ /* 0x000fe400000e0000 */
[----:B------:R-:W-:Y:S02]  /*67a0*/  SEL R181, R181, RZ, P0 ;  /* 0x000000ffb5b57207 */ /* 0x000fe40000000000 */
[----:B------:R-:W-:Y:S01]  /*67b0*/  SEL R76, R76, RZ, P1 ;  /* 0x000000ff4c4c7207 */ /* 0x000fe20000800000 */
[----:B------:R-:W-:Y:S10]  /*67c0*/  @P2 BRA `(.L_x_92) ;  /* 0xffffffdc00702947 */ /* 0x000ff4000383ffff */
[----:B------:R-:W-:Y:S05]  /*67d0*/  EXIT ;  /* 0x000000000000794d */ /* 0x000fea0003800000 */
.L_x_19:
[----:B--2---:R2:W1:Y:S02]  /*67e0*/  SYNCS.PHASECHK.TRANS64.TRYWAIT P0, [R3+URZ+0xb0], R2 ;  /* 0x0000b002030075a7 */ /* 0x00446400080011ff */
[----:B-1----:R-:W-:Y:S05]  /*67f0*/  @!P0 NANOSLEEP.SYNCS 0x989680 ;  /* 0x009896800000895d */ /* 0x002fea0003900000 */
[----:B------:R-:W1:Y:S02]  /*6800*/  @!P0 SYNCS.PHASECHK.TRANS64 P0, [R3+URZ+0xb0], R2 ;  /* 0x0000b002030085a7 */ /* 0x000e6400080010ff */
[----:B-1----:R-:W-:Y:S05]  /*6810*/  @!P0 BRA `(.L_x_19) ;  /* 0xfffffffc00f08947 */ /* 0x002fea000383ffff */
[----:B------:R-:W-:Y:S05]  /*6820*/  BRA `(.L_x_93) ;  /* 0xffffffac00447947 */ /* 0x000fea000383ffff */
.L_x_22:
[----:B-1----:R-:W-:-:S07]  /*6830*/  MOV R2, UR33 ;  /* 0x0000002100027c02 */ /* 0x002fce0008000f00 */
.L_x_94:
[----:B-1----:R1:W2:Y:S02]  /*6840*/  SYNCS.PHASECHK.TRANS64.TRYWAIT P0, [R2+URZ+0x10], R5 ;  /* 0x00001005020075a7 */ /* 0x0022a400080011ff */
[----:B--2---:R-:W-:Y:S05]  /*6850*/  @!P0 NANOSLEEP.SYNCS 0x989680 ;  /* 0x009896800000895d */ /* 0x004fea0003900000 */
[----:B------:R-:W2:Y:S02]  /*6860*/  @!P0 SYNCS.PHASECHK.TRANS64 P0, [R2+URZ+0x10], R5 ;  /* 0x00001005020085a7 */ /* 0x000ea400080010ff */
[----:B--2---:R-:W-:Y:S05]  /*6870*/  @!P0 BRA `(.L_x_94) ;  /* 0xfffffffc00f08947 */ /* 0x004fea000383ffff */
[----:B------:R-:W-:Y:S05]  /*6880*/  BRA `(.L_x_21) ;  /* 0xffffffac00947947 */ /* 0x000fea000383ffff */
.L_x_28:
[----:B-1----:R-:W-:-:S07]  /*6890*/  MOV R2, UR17 ;  /* 0x0000001100027c02 */ /* 0x002fce0008000f00 */
.L_x_95:
[----:B-1----:R1:W2:Y:S02]  /*68a0*/  SYNCS.PHASECHK.TRANS64.TRYWAIT P0, [R2+URZ+0x10], R5 ;  /* 0x00001005020075a7 */ /* 0x0022a400080011ff */
[----:B--2---:R-:W-:Y:S05]  /*68b0*/  @!P0 NANOSLEEP.SYNCS 0x989680 ;  /* 0x009896800000895d */ /* 0x004fea0003900000 */
[----:B------:R-:W2:Y:S02]  /*68c0*/  @!P0 SYNCS.PHASECHK.TRANS64 P0, [R2+URZ+0x10], R5 ;  /* 0x00001005020085a7 */ /* 0x000ea400080010ff */
[----:B--2---:R-:W-:Y:S05]  /*68d0*/  @!P0 BRA `(.L_x_95) ;  /* 0xfffffffc00f08947 */ /* 0x004fea000383ffff */
[----:B------:R-:W-:Y:S05]  /*68e0*/  BRA `(.L_x_27) ;  /* 0xffffffb0003c7947 */ /* 0x000fea000383ffff */
.L_x_32:
[----:B-1----:R1:W2:Y:S02]  /*68f0*/  SYNCS.PHASECHK.TRANS64.TRYWAIT P0, [R2+URZ+0x40], R3 ;  /* 0x00004003020075a7 */ /* 0x0022a400080011ff */
[----:B--2---:R-:W-:Y:S05]  /*6900*/  @!P0 NANOSLEEP.SYNCS 0x989680 ;  /* 0x009896800000895d */ /* 0x004fea0003900000 */
[----:B------:R-:W2:Y:S02]  /*6910*/  @!P0 SYNCS.PHASECHK.TRANS64 P0, [R2+URZ+0x40], R3 ;  /* 0x00004003020085a7 */ /* 0x000ea400080010ff */
[----:B--2---:R-:W-:Y:S05]  /*6920*/  @!P0 BRA `(.L_x_32) ;  /* 0xfffffffc00f08947 */ /* 0x004fea000383ffff */
[----:B------:R-:W-:Y:S05]  /*6930*/  BRA `(.L_x_96) ;  /* 0xffffffb000cc7947 */ /* 0x000fea000383ffff */
.L_x_36:
[----:B----4-:R-:W-:-:S07]  /*6940*/  MOV R0, UR4 ;  /* 0x0000000400007c02 */ /* 0x010fce0008000f00 */
.L_x_97:
[----:B-1----:R1:W2:Y:S02]  /*6950*/  SYNCS.PHASECHK.TRANS64.TRYWAIT P0, [R0+URZ], R3 ;  /* 0x00000003000075a7 */ /* 0x0022a400080011ff */
[----:B--2---:R-:W-:Y:S05]  /*6960*/  @!P0 NANOSLEEP.SYNCS 0x989680 ;  /* 0x009896800000895d */ /* 0x004fea0003900000 */
[----:B------:R-:W2:Y:S02]  /*6970*/  @!P0 SYNCS.PHASECHK.TRANS64 P0, [R0+URZ], R3 ;  /* 0x00000003000085a7 */ /* 0x000ea400080010ff */
[----:B--2---:R-:W-:Y:S05]  /*6980*/  @!P0 BRA `(.L_x_97) ;  /* 0xfffffffc00f08947 */ /* 0x004fea000383ffff */
[----:B------:R-:W-:Y:S05]  /*6990*/  BRA `(.L_x_98) ;  /* 0xffffffb8003c7947 */ /* 0x000fea000383ffff */
.L_x_39:
[----:B-1----:R1:W2:Y:S02]  /*69a0*/  SYNCS.PHASECHK.TRANS64.TRYWAIT P0, [R0+URZ+0xa0], R5 ;  /* 0x0000a005000075a7 */ /* 0x0022a400080011ff */
[----:B--2---:R-:W-:Y:S05]  /*69b0*/  @!P0 NANOSLEEP.SYNCS 0x989680 ;  /* 0x009896800000895d */ /* 0x004fea0003900000 */
[----:B------:R-:W2:Y:S02]  /*69c0*/  @!P0 SYNCS.PHASECHK.TRANS64 P0, [R0+URZ+0xa0], R5 ;  /* 0x0000a005000085a7 */ /* 0x000ea400080010ff */
[----:B--2---:R-:W-:Y:S05]  /*69d0*/  @!P0 BRA `(.L_x_39) ;  /* 0xfffffffc00f08947 */ /* 0x004fea000383ffff */
[----:B------:R-:W-:Y:S05]  /*69e0*/  BRA `(.L_x_99) ;  /* 0xffffffb800987947 */ /* 0x000fea000383ffff */
.L_x_40:
[----:B------:R-:W-:-:S07]  /*69f0*/  MOV R0, UR5 ;  /* 0x0000000500007c02 */ /* 0x000fce0008000f00 */
.L_x_100:
[----:B-1----:R1:W2:Y:S02]  /*6a00*/  SYNCS.PHASECHK.TRANS64.TRYWAIT P0, [R0+URZ+0x50], R5 ;  /* 0x00005005000075a7 */ /* 0x0022a400080011ff */
[----:B--2---:R-:W-:Y:S05]  /*6a10*/  @!P0 NANOSLEEP.SYNCS 0x989680 ;  /* 0x009896800000895d */ /* 0x004fea0003900000 */
[----:B------:R-:W2:Y:S02]  /*6a20*/  @!P0 SYNCS.PHASECHK.TRANS64 P0, [R0+URZ+0x50], R5 ;  /* 0x00005005000085a7 */ /* 0x000ea400080010ff */
[----:B--2---:R-:W-:Y:S05]  /*6a30*/  @!P0 BRA `(.L_x_100) ;  /* 0xfffffffc00f08947 */ /* 0x004fea000383ffff */
[----:B------:R-:W-:Y:S05]  /*6a40*/  BRA `(.L_x_101) ;  /* 0xffffffb800a87947 */ /* 0x000fea000383ffff */
.L_x_41:
[----:B-1----:R1:W2:Y:S02]  /*6a50*/  SYNCS.PHASECHK.TRANS64.TRYWAIT P1, [R0+URZ+0x40], R5 ;  /* 0x00004005000075a7 */ /* 0x0022a400080211ff */
[----:B--2---:R-:W-:Y:S05]  /*6a60*/  @!P1 NANOSLEEP.SYNCS 0x989680 ;  /* 0x009896800000995d */ /* 0x004fea0003900000 */
[----:B------:R-:W2:Y:S02]  /*6a70*/  @!P1 SYNCS.PHASECHK.TRANS64 P1, [R0+URZ+0x40], R5 ;  /* 0x00004005000095a7 */ /* 0x000ea400080210ff */
[----:B--2---:R-:W-:Y:S05]  /*6a80*/  @!P1 BRA `(.L_x_41) ;  /* 0xfffffffc00f09947 */ /* 0x004fea000383ffff */
[----:B------:R-:W-:Y:S05]  /*6a90*/  BRA `(.L_x_102) ;  /* 0xffffffb800d87947 */ /* 0x000fea000383ffff */
.L_x_44:
[----:B------:R-:W-:-:S07]  /*6aa0*/  MOV R0, UR5 ;  /* 0x0000000500007c02 */ /* 0x000fce0008000f00 */
.L_x_103:
[----:B-1----:R1:W2:Y:S02]  /*6ab0*/  SYNCS.PHASECHK.TRANS64.TRYWAIT P0, [R0+URZ+0x50], R3 ;  /* 0x00005003000075a7 */ /* 0x0022a400080011ff */
[----:B--2---:R-:W-:Y:S05]  /*6ac0*/  @!P0 NANOSLEEP.SYNCS 0x989680 ;  /* 0x009896800000895d */ /* 0x004fea0003900000 */
[----:B------:R-:W2:Y:S02]  /*6ad0*/  @!P0 SYNCS.PHASECHK.TRANS64 P0, [R0+URZ+0x50], R3 ;  /* 0x00005003000085a7 */ /* 0x000ea400080010ff */
[----:B--2---:R-:W-:Y:S05]  /*6ae0*/  @!P0 BRA `(.L_x_103) ;  /* 0xfffffffc00f08947 */ /* 0x004fea000383ffff */
[----:B------:R-:W-:Y:S05]  /*6af0*/  BRA `(.L_x_43) ;  /* 0xffffffbc002c7947 */ /* 0x000fea000383ffff */
.L_x_51:
[----:B-1----:R1:W2:Y:S02]  /*6b00*/  SYNCS.PHASECHK.TRANS64.TRYWAIT P1, [R0+URZ+0x40], R5 ;  /* 0x00004005000075a7 */ /* 0x0022a400080211ff */
[----:B--2---:R-:W-:Y:S05]  /*6b10*/  @!P1 NANOSLEEP.SYNCS 0x989680 ;  /* 0x009896800000995d */ /* 0x004fea0003900000 */
[----:B------:R-:W2:Y:S02]  /*6b20*/  @!P1 SYNCS.PHASECHK.TRANS64 P1, [R0+URZ+0x40], R5 ;  /* 0x00004005000095a7 */ /* 0x000ea400080210ff */
[----:B--2---:R-:W-:Y:S05]  /*6b30*/  @!P1 BRA `(.L_x_51) ;  /* 0xfffffffc00f09947 */ /* 0x004fea000383ffff */
[----:B------:R-:W-:Y:S05]  /*6b40*/  BRA `(.L_x_104) ;  /* 0xffffffc0009c7947 */ /* 0x000fea000383ffff */
.L_x_52:
[----:B------:R-:W-:-:S07]  /*6b50*/  MOV R3, UR7 ;  /* 0x0000000700037c02 */ /* 0x000fce0008000f00 */
.L_x_105:
[----:B-1----:R1:W2:Y:S02]  /*6b60*/  SYNCS.PHASECHK.TRANS64.TRYWAIT P0, [R3+URZ+0x80], R0 ;  /* 0x00008000030075a7 */ /* 0x0022a400080011ff */
[----:B--2---:R-:W-:Y:S05]  /*6b70*/  @!P0 NANOSLEEP.SYNCS 0x989680 ;  /* 0x009896800000895d */ /* 0x004fea0003900000 */
[----:B------:R-:W2:Y:S02]  /*6b80*/  @!P0 SYNCS.PHASECHK.TRANS64 P0, [R3+URZ+0x80], R0 ;  /* 0x00008000030085a7 */ /* 0x000ea400080010ff */
[----:B--2---:R-:W-:Y:S05]  /*6b90*/  @!P0 BRA `(.L_x_105) ;  /* 0xfffffffc00f08947 */ /* 0x004fea000383ffff */
[----:B------:R-:W-:Y:S05]  /*6ba0*/  BRA `(.L_x_106) ;  /* 0xffffffc000d47947 */ /* 0x000fea000383ffff */
.L_x_55:
[----:B------:R-:W-:Y:S07]  /*6bb0*/  MOV R0, UR6 ;  /* 0x0000000600007c02 */ /* 0x000fee0008000f00 */
.L_x_107:
[----:B-1----:R1:W2:Y:S02]  /*6bc0*/  SYNCS.PHASECHK.TRANS64.TRYWAIT P0, [R0+URZ], R3 ;  /* 0x00000003000075a7 */ /* 0x0022a400080011ff */
[----:B--2---:R-:W-:Y:S05]  /*6bd0*/  @!P0 NANOSLEEP.SYNCS 0x989680 ;  /* 0x009896800000895d */ /* 0x004fea0003900000 */
[----:B------:R-:W2:Y:S02]  /*6be0*/  @!P0 SYNCS.PHASECHK.TRANS64 P0, [R0+URZ], R3 ;  /* 0x00000003000085a7 */ /* 0x000ea400080010ff */
[----:B--2---:R-:W-:Y:S05]  /*6bf0*/  @!P0 BRA `(.L_x_107) ;  /* 0xfffffffc00f08947 */ /* 0x004fea000383ffff */
[----:B------:R-:W-:Y:S05]  /*6c00*/  BRA `(.L_x_54) ;  /* 0xffffffc000f07947 */ /* 0x000fea000383ffff */
.L_x_58:
[----:B------:R-:W-:-:S07]  /*6c10*/  MOV R0, UR6 ;  /* 0x0000000600007c02 */ /* 0x000fce0008000f00 */
.L_x_108:
[----:B--2---:R2:W4:Y:S02]  /*6c20*/  SYNCS.PHASECHK.TRANS64.TRYWAIT P0, [R0+URZ], R3 ;  /* 0x00000003000075a7 */ /* 0x00452400080011ff */
[----:B----4-:R-:W-:Y:S05]  /*6c30*/  @!P0 NANOSLEEP.SYNCS 0x989680 ;  /* 0x009896800000895d */ /* 0x010fea0003900000 */
[----:B------:R-:W4:Y:S02]  /*6c40*/  @!P0 SYNCS.PHASECHK.TRANS64 P0, [R0+URZ], R3 ;  /* 0x00000003000085a7 */ /* 0x000f2400080010ff */
[----:B----4-:R-:W-:Y:S05]  /*6c50*/  @!P0 BRA `(.L_x_108) ;  /* 0xfffffffc00f08947 */ /* 0x010fea000383ffff */
[----:B------:R-:W-:Y:S05]  /*6c60*/  BRA `(.L_x_109) ;  /* 0xffffffc400cc7947 */ /* 0x000fea000383ffff */
.L_x_59:
[----:B------:R-:W-:-:S07]  /*6c70*/  MOV R0, UR6 ;  /* 0x0000000600007c02 */ /* 0x000fce0008000f00 */
.L_x_110:
[----:B-1----:R1:W2:Y:S02]  /*6c80*/  SYNCS.PHASECHK.TRANS64.TRYWAIT P0, [R0+URZ], R3 ;  /* 0x00000003000075a7 */ /* 0x0022a400080011ff */
[----:B--2---:R-:W-:Y:S05]  /*6c90*/  @!P0 NANOSLEEP.SYNCS 0x989680 ;  /* 0x009896800000895d */ /* 0x004fea0003900000 */
[----:B------:R-:W2:Y:S02]  /*6ca0*/  @!P0 SYNCS.PHASECHK.TRANS64 P0, [R0+URZ], R3 ;  /* 0x00000003000085a7 */ /* 0x000ea400080010ff */
[----:B--2---:R-:W-:Y:S05]  /*6cb0*/  @!P0 BRA `(.L_x_110) ;  /* 0xfffffffc00f08947 */ /* 0x004fea000383ffff */
[----:B------:R-:W-:Y:S05]  /*6cc0*/  BRA `(.L_x_111) ;  /* 0xffffffc400d87947 */ /* 0x000fea000383ffff */
.L_x_60:
[----:B------:R-:W-:-:S07]  /*6cd0*/  MOV R0, UR6 ;  /* 0x0000000600007c02 */ /* 0x000fce0008000f00 */
.L_x_112:
[----:B-1----:R1:W2:Y:S02]  /*6ce0*/  SYNCS.PHASECHK.TRANS64.TRYWAIT P0, [R0+URZ], R3 ;  /* 0x00000003000075a7 */ /* 0x0022a400080011ff */
[----:B--2---:R-:W-:Y:S05]  /*6cf0*/  @!P0 NANOSLEEP.SYNCS 0x989680 ;  /* 0x009896800000895d */ /* 0x004fea0003900000 */
[----:B------:R-:W2:Y:S02]  /*6d00*/  @!P0 SYNCS.PHASECHK.TRANS64 P0, [R0+URZ], R3 ;  /* 0x00000003000085a7 */ /* 0x000ea400080010ff */
[----:B--2---:R-:W-:Y:S05]  /*6d10*/  @!P0 BRA `(.L_x_112) ;  /* 0xfffffffc00f08947 */ /* 0x004fea000383ffff */
[----:B------:R-:W-:Y:S05]  /*6d20*/  BRA `(.L_x_113) ;  /* 0xffffffc400e47947 */ /* 0x000fea000383ffff */
.L_x_61:
[----:B------:R-:W-:-:S07]  /*6d30*/  MOV R0, UR7 ;  /* 0x0000000700007c02 */ /* 0x000fce0008000f00 */
.L_x_114:
[----:B-1----:R1:W2:Y:S02]  /*6d40*/  SYNCS.PHASECHK.TRANS64.TRYWAIT P0, [R0+URZ], R3 ;  /* 0x00000003000075a7 */ /* 0x0022a400080011ff */
[----:B--2---:R-:W-:Y:S05]  /*6d50*/  @!P0 NANOSLEEP.SYNCS 0x989680 ;  /* 0x009896800000895d */ /* 0x004fea0003900000 */
[----:B------:R-:W2:Y:S02]  /*6d60*/  @!P0 SYNCS.PHASECHK.TRANS64 P0, [R0+URZ], R3 ;  /* 0x00000003000085a7 */ /* 0x000ea400080010ff */
[----:B--2---:R-:W-:Y:S05]  /*6d70*/  @!P0 BRA `(.L_x_114) ;  /* 0xfffffffc00f08947 */ /* 0x004fea000383ffff */
[----:B------:R-:W-:Y:S05]  /*6d80*/  BRA `(.L_x_115) ;  /* 0xffffffc400f07947 */ /* 0x000fea000383ffff */
.L_x_66:
[----:B---3--:R3:W1:Y:S02]  /*6d90*/  SYNCS.PHASECHK.TRANS64.TRYWAIT P0, [R0+URZ+0x40], R3 ;  /* 0x00004003000075a7 */ /* 0x00866400080011ff */
[----:B-1----:R-:W-:Y:S05]  /*6da0*/  @!P0 NANOSLEEP.SYNCS 0x989680 ;  /* 0x009896800000895d */ /* 0x002fea0003900000 */
[----:B------:R-:W1:Y:S02]  /*6db0*/  @!P0 SYNCS.PHASECHK.TRANS64 P0, [R0+URZ+0x40], R3 ;  /* 0x00004003000085a7 */ /* 0x000e6400080010ff */
[----:B-1----:R-:W-:Y:S05]  /*6dc0*/  @!P0 BRA `(.L_x_66) ;  /* 0xfffffffc00f08947 */ /* 0x002fea000383ffff */
[----:B------:R-:W-:Y:S05]  /*6dd0*/  BRA `(.L_x_116) ;  /* 0xffffffc800ec7947 */ /* 0x000fea000383ffff */
.L_x_69:
[----:B------:R-:W-:Y:S07]  /*6de0*/  MOV R0, UR6 ;  /* 0x0000000600007c02 */ /* 0x000fee0008000f00 */
.L_x_117:
[----:B-1----:R1:W3:Y:S02]  /*6df0*/  SYNCS.PHASECHK.TRANS64.TRYWAIT P0, [R0+URZ+0x38], R3 ;  /* 0x00003803000075a7 */ /* 0x0022e400080011ff */
[----:B---3--:R-:W-:Y:S05]  /*6e00*/  @!P0 NANOSLEEP.SYNCS 0x989680 ;  /* 0x009896800000895d */ /* 0x008fea0003900000 */
[----:B------:R-:W3:Y:S02]  /*6e10*/  @!P0 SYNCS.PHASECHK.TRANS64 P0, [R0+URZ+0x38], R3 ;  /* 0x00003803000085a7 */ /* 0x000ee400080010ff */
[----:B---3--:R-:W-:Y:S05]  /*6e20*/  @!P0 BRA `(.L_x_117) ;  /* 0xfffffffc00f08947 */ /* 0x008fea000383ffff */
[----:B------:R-:W-:Y:S05]  /*6e30*/  BRA `(.L_x_68) ;  /* 0xffffffcc00d87947 */ /* 0x000fea000383ffff */
.L_x_72:
[----:B------:R-:W-:Y:S07]  /*6e40*/  MOV R3, UR6 ;  /* 0x0000000600037c02 */ /* 0x000fee0008000f00 */
.L_x_118:
[----:B-1----:R1:W2:Y:S02]  /*6e50*/  SYNCS.PHASECHK.TRANS64.TRYWAIT P2, [R3+URZ+0x28], R26 ;  /* 0x0000281a030075a7 */ /* 0x0022a400080411ff */
[----:B--2---:R-:W-:Y:S05]  /*6e60*/  @!P2 NANOSLEEP.SYNCS 0x989680 ;  /* 0x009896800000a95d */ /* 0x004fea0003900000 */
[----:B------:R-:W2:Y:S02]  /*6e70*/  @!P2 SYNCS.PHASECHK.TRANS64 P2, [R3+URZ+0x28], R26 ;  /* 0x0000281a0300a5a7 */ /* 0x000ea400080410ff */
[----:B--2---:R-:W-:Y:S05]  /*6e80*/  @!P2 BRA `(.L_x_118) ;  /* 0xfffffffc00f0a947 */ /* 0x004fea000383ffff */
[----:B------:R-:W-:Y:S05]  /*6e90*/  BRA `(.L_x_119) ;  /* 0xffffffd0006c7947 */ /* 0x000fea000383ffff */
.L_x_75:
[----:B--2---:R2:W4:Y:S02]  /*6ea0*/  SYNCS.PHASECHK.TRANS64.TRYWAIT P0, [R0+URZ+0x40], R3 ;  /* 0x00004003000075a7 */ /* 0x00452400080011ff */
[----:B----4-:R-:W-:Y:S05]  /*6eb0*/  @!P0 NANOSLEEP.SYNCS 0x989680 ;  /* 0x009896800000895d */ /* 0x010fea0003900000 */
[----:B------:R-:W4:Y:S02]  /*6ec0*/  @!P0 SYNCS.PHASECHK.TRANS64 P0, [R0+URZ+0x40], R3 ;  /* 0x00004003000085a7 */ /* 0x000f2400080010ff */
[----:B----4-:R-:W-:Y:S05]  /*6ed0*/  @!P0 BRA `(.L_x_75) ;  /* 0xfffffffc00f08947 */ /* 0x010fea000383ffff */
[----:B------:R-:W-:Y:S05]  /*6ee0*/  BRA `(.L_x_120) ;  /* 0xffffffd400bc7947 */ /* 0x000fea000383ffff */
.L_x_86:
[----:B-1----:R-:W-:Y:S04]  /*6ef0*/  MOV R0, UR43 ;  /* 0x0000002b00007c02 */ /* 0x002fe80008000f00 */
[----:B------:R1:W2:Y:S03]  /*6f00*/  SYNCS.PHASECHK.TRANS64.TRYWAIT P1, [R0+URZ+0x20], R3 ;  /* 0x00002003000075a7 */ /* 0x0002a600080211ff */
[----:B--2---:R-:W-:Y:S05]  /*6f10*/  @!P1 NANOSLEEP.SYNCS 0x989680 ;  /* 0x009896800000995d */ /* 0x004fea0003900000 */
[----:B------:R-:W2:Y:S02]  /*6f20*/  @!P1 SYNCS.PHASECHK.TRANS64 P1, [R0+URZ+0x20], R3 ;  /* 0x00002003000095a7 */ /* 0x000ea400080210ff */
[----:B--2---:R-:W-:Y:S05]  /*6f30*/  @!P1 BRA `(.L_x_86) ;  /* 0xfffffffc00ec9947 */ /* 0x004fea000383ffff */
[----:B------:R-:W-:Y:S05]  /*6f40*/  BRA `(.L_x_85) ;  /* 0xffffffe000b87947 */ /* 0x000fea000383ffff */
.L_x_88:
[----:B------:R1:W1:Y:S02]  /*6f50*/  SYNCS.PHASECHK.TRANS64.TRYWAIT P1, [R156+URZ+0x60], R5 ;  /* 0x000060059c0075a7 */ /* 0x00026400080211ff */
[----:B-1----:R-:W-:Y:S05]  /*6f60*/  @!P1 NANOSLEEP.SYNCS 0x989680 ;  /* 0x009896800000995d */ /* 0x002fea0003900000 */
[----:B------:R-:W1:Y:S02]  /*6f70*/  @!P1 SYNCS.PHASECHK.TRANS64 P1, [R156+URZ+0x60], R5 ;  /* 0x000060059c0095a7 */ /* 0x000e6400080210ff */
[----:B-1----:R-:W-:Y:S05]  /*6f80*/  @!P1 BRA `(.L_x_88) ;  /* 0xfffffffc00f09947 */ /* 0x002fea000383ffff */
[----:B------:R-:W-:Y:S05]  /*6f90*/  BRA `(.L_x_87) ;  /* 0xffffffe000fc7947 */ /* 0x000fea000383ffff */
        .weak           $__internal_0_$__cuda_sm10x_tcgen05_guardrail_trap_col_being_dealloced_not_returned_by_alloc
        .type           $__internal_0_$__cuda_sm10x_tcgen05_guardrail_trap_col_being_dealloced_not_returned_by_alloc,@function
        .size           $__internal_0_$__cuda_sm10x_tcgen05_guardrail_trap_col_being_dealloced_not_returned_by_alloc,($__internal_1_$__cuda_sm10x_tcgen05_guardrail_trap_phase_invalid_during_alloc - $__internal_0_$__cuda_sm10x_tcgen05_guardrail_trap_col_being_dealloced_not_returned_by_alloc)
$__internal_0_$__cuda_sm10x_tcgen05_guardrail_trap_col_being_dealloced_not_returned_by_alloc:
[----:B------:R-:W-:Y:S05]  /*6fa0*/  BPT.TRAP 0x1 ;  /* 0x000000040000795c */ /* 0x000fea0000300000 */
[----:B------:R-:W-:-:S04]  /*6fb0*/  HFMA2 R3, -RZ, RZ, 0, 0 ;  /* 0x00000000ff037431 */ /* 0x000fc800000001ff */
[----:B------:R-:W-:Y:S05]  /*6fc0*/  RET.REL.NODEC R2 `(_ZN7cutlass13device_kernelINS_4gemm6kernel13GemmUniversalIN4cute5tupleIJiiiiEEENS1_10collective13CollectiveMmaINS1_35MainloopSm100TmaUmmaWarpSpecializedILi2ELi2ELi4ENS5_IJNS4_1CILi1EEESB_SB_EEEEENS5_IJNSA_ILi128EEENSA_ILi64EEESE_EEENS_12float_e4m3_tENS5_IJlSB_lEEESH_SI_NS4_8TiledMMAINS4_8MMA_AtomIJNS4_10MMA_TraitsINS4_19SM100_MMA_F8F6F4_SSEJSH_SH_fSE_SF_NS4_17integral_constantINS4_4UMMA5MajorELSP_0EEESQ_NSN_INSO_7ScaleInELSR_0EEESS_EEEEEENS4_6LayoutISC_NS5_IJNSA_ILi0EEESW_SW_EEEEENS5_IJNS4_10UnderscoreESZ_SZ_EEEEENS4_13SM90_TMA_LOADENS4_14ComposedLayoutINS4_7SwizzleILi3ELi4ELi3EEENS4_18smem_ptr_flag_bitsILi8EEENSV_INS5_IJNSA_ILi8EEESE_EEENS5_IJSE_SB_EEEEEEEvNS4_8identityES12_S1C_vS1D_EENS_8epilogue10collective18CollectiveEpilogueINS1F_23Sm100TmaWarpSpecializedILi1ELi1ELi64ELb0ELb0EEEJSG_NS5_IJNSV_ISE_SB_EENSV_ISF_SB_EEEEESH_SI_SH_SI_NS1F_6fusion15FusionCallbacksIS1J_NS1N_17LinearCombinationISH_fSH_fLNS_15FloatRoundStyleE2EEESG_S1M_JEEENS4_5SM1004TMEM4LOAD26SM100_TMEM_LOAD_32dp32b64xES12_NS13_INS14_ILi2ELi4ELi3EEES17_NSV_INS5_IJS18_SF_EEENS5_IJSF_SB_EEEEEEENS4_39AutoVectorizingCopyWithAssumedAlignmentILi128EEENS4_14SM90_TMA_STOREES21_S23_S23_EEEvvEEEEvNT_6ParamsE) ;  /* 0xffffff90020c7950 */ /* 0x000fea0003c3ffff */
        .weak           $__internal_1_$__cuda_sm10x_tcgen05_guardrail_trap_phase_invalid_during_alloc
        .type           $__internal_1_$__cuda_sm10x_tcgen05_guardrail_trap_phase_invalid_during_alloc,@function
        .size           $__internal_1_$__cuda_sm10x_tcgen05_guardrail_trap_phase_invalid_during_alloc,($__internal_2_$__cuda_sm10x_tcgen05_guardrail_trap_unallocated_columns_being_dealloced - $__internal_1_$__cuda_sm10x_tcgen05_guardrail_trap_phase_invalid_during_alloc)
$__internal_1_$__cuda_sm10x_tcgen05_guardrail_trap_phase_invalid_during_alloc:
[----:B------:R-:W-:Y:S05]  /*6fd0*/  BPT.TRAP 0x1 ;  /* 0x000000040000795c */ /* 0x000fea0000300000 */
[----:B------:R-:W-:-:S04]  /*6fe0*/  MOV R3, 0x0 ;  /* 0x0000000000037802 */ /* 0x000fc80000000f00 */
[----:B------:R-:W-:Y:S05]  /*6ff0*/  RET.REL.NODEC R2 `(_ZN7cutlass13device_kernelINS_4gemm6kernel13GemmUniversalIN4cute5tupleIJiiiiEEENS1_10collective13CollectiveMmaINS1_35MainloopSm100TmaUmmaWarpSpecializedILi2ELi2ELi4ENS5_IJNS4_1CILi1EEESB_SB_EEEEENS5_IJNSA_ILi128EEENSA_ILi64EEESE_EEENS_12float_e4m3_tENS5_IJlSB_lEEESH_SI_NS4_8TiledMMAINS4_8MMA_AtomIJNS4_10MMA_TraitsINS4_19SM100_MMA_F8F6F4_SSEJSH_SH_fSE_SF_NS4_17integral_constantINS4_4UMMA5MajorELSP_0EEESQ_NSN_INSO_7ScaleInELSR_0EEESS_EEEEEENS4_6LayoutISC_NS5_IJNSA_ILi0EEESW_SW_EEEEENS5_IJNS4_10UnderscoreESZ_SZ_EEEEENS4_13SM90_TMA_LOADENS4_14ComposedLayoutINS4_7SwizzleILi3ELi4ELi3EEENS4_18smem_ptr_flag_bitsILi8EEENSV_INS5_IJNSA_ILi8EEESE_EEENS5_IJSE_SB_EEEEEEEvNS4_8identityES12_S1C_vS1D_EENS_8epilogue10collective18CollectiveEpilogueINS1F_23Sm100TmaWarpSpecializedILi1ELi1ELi64ELb0ELb0EEEJSG_NS5_IJNSV_ISE_SB_EENSV_ISF_SB_EEEEESH_SI_SH_SI_NS1F_6fusion15FusionCallbacksIS1J_NS1N_17LinearCombinationISH_fSH_fLNS_15FloatRoundStyleE2EEESG_S1M_JEEENS4_5SM1004TMEM4LOAD26SM100_TMEM_LOAD_32dp32b64xES12_NS13_INS14_ILi2ELi4ELi3EEES17_NSV_INS5_IJS18_SF_EEENS5_IJSF_SB_EEEEEEENS4_39AutoVectorizingCopyWithAssumedAlignmentILi128EEENS4_14SM90_TMA_STOREES21_S23_S23_EEEvvEEEEvNT_6ParamsE) ;  /* 0xffffff9002007950 */ /* 0x000fea0003c3ffff */
        .weak           $__internal_2_$__cuda_sm10x_tcgen05_guardrail_trap_unallocated_columns_being_dealloced
        .type           $__internal_2_$__cuda_sm10x_tcgen05_guardrail_trap_unallocated_columns_being_dealloced,@function
        .size           $__internal_2_$__cuda_sm10x_tcgen05_guardrail_trap_unallocated_columns_being_dealloced,(.L_x_122 - $__internal_2_$__cuda_sm10x_tcgen05_guardrail_trap_unallocated_columns_being_dealloced)
$__internal_2_$__cuda_sm10x_tcgen05_guardrail_trap_unallocated_columns_being_dealloced:
[----:B------:R-:W-:Y:S05]  /*7000*/  BPT.TRAP 0x1 ;  /* 0x000000040000795c */ /* 0x000fea0000300000 */
[----:B------:R-:W-:-:S04]  /*7010*/  HFMA2 R3, -RZ, RZ, 0, 0 ;  /* 0x00000000ff037431 */ /* 0x000fc800000001ff */
[----:B------:R-:W-:Y:S05]  /*7020*/  RET.REL.NODEC R2 `(_ZN7cutlass13device_kernelINS_4gemm6kernel13GemmUniversalIN4cute5tupleIJiiiiEEENS1_10collective13CollectiveMmaINS1_35MainloopSm100TmaUmmaWarpSpecializedILi2ELi2ELi4ENS5_IJNS4_1CILi1EEESB_SB_EEEEENS5_IJNSA_ILi128EEENSA_ILi64EEESE_EEENS_12float_e4m3_tENS5_IJlSB_lEEESH_SI_NS4_8TiledMMAINS4_8MMA_AtomIJNS4_10MMA_TraitsINS4_19SM100_MMA_F8F6F4_SSEJSH_SH_fSE_SF_NS4_17integral_constantINS4_4UMMA5MajorELSP_0EEESQ_NSN_INSO_7ScaleInELSR_0EEESS_EEEEEENS4_6LayoutISC_NS5_IJNSA_ILi0EEESW_SW_EEEEENS5_IJNS4_10UnderscoreESZ_SZ_EEEEENS4_13SM90_TMA_LOADENS4_14ComposedLayoutINS4_7SwizzleILi3ELi4ELi3EEENS4_18smem_ptr_flag_bitsILi8EEENSV_INS5_IJNSA_ILi8EEESE_EEENS5_IJSE_SB_EEEEEEEvNS4_8identityES12_S1C_vS1D_EENS_8epilogue10collective18CollectiveEpilogueINS1F_23Sm100TmaWarpSpecializedILi1ELi1ELi64ELb0ELb0EEEJSG_NS5_IJNSV_ISE_SB_EENSV_ISF_SB_EEEEESH_SI_SH_SI_NS1F_6fusion15FusionCallbacksIS1J_NS1N_17LinearCombinationISH_fSH_fLNS_15FloatRoundStyleE2EEESG_S1M_JEEENS4_5SM1004TMEM4LOAD26SM100_TMEM_LOAD_32dp32b64xES12_NS13_INS14_ILi2ELi4ELi3EEES17_NSV_INS5_IJS18_SF_EEENS5_IJSF_SB_EEEEEEENS4_39AutoVectorizingCopyWithAssumedAlignmentILi128EEENS4_14SM90_TMA_STOREES21_S23_S23_EEEvvEEEEvNT_6ParamsE) ;  /* 0xffffff8c02f47950 */ /* 0x000fea0003c3ffff */
.L_x_121:
[----:B------:R-:W-:-:S00]  /*7030*/  BRA `(.L_x_121) ;  /* 0xfffffffc00fc7947 */ /* 0x000fc0000383ffff */
[----:B------:R-:W-:-:S00]  /*7040*/  NOP ;  /* 0x0000000000007918 */ /* 0x000fc00000000000 */
        /* <DEDUP_REMOVED lines=11> */
.L_x_122:


//--------------------- .nv.global.init           --------------------------
	.section	.nv.global.init,"aw",@progbits
.nv.global.init:
	.type		$str$27,@object
	.size		$str$27,($str$28 - $str$27)
$str$27:
        /*0000*/ 	.byte	0x28, 0x61, 0x64, 0x64, 0x72, 0x65, 0x73, 0x73, 0x20, 0x26, 0x20, 0x6d, 0x61, 0x73, 0x6b, 0x29
        /*0010*/ 	.byte	0x20, 0x3d, 0x3d, 0x20, 0x30, 0x00
	.type		$str$28,@object
	.size		$str$28,($str$26 - $str$28)
$str$28:
        /*0016*/ 	.byte	0x2f, 0x74, 0x6d, 0x70, 0x2f, 0x63, 0x75, 0x74, 0x6c, 0x61, 0x73, 0x73, 0x5f, 0x73, 0x77, 0x65
        /*0026*/ 	.byte	0x65, 0x70, 0x5f, 0x73, 0x72, 0x63, 0x2f, 0x69, 0x6e, 0x63, 0x6c, 0x75, 0x64, 0x65, 0x2f, 0x63
        /*0036*/ 	.byte	0x75, 0x74, 0x65, 0x2f, 0x70, 0x6f, 0x69, 0x6e, 0x74, 0x65, 0x72, 0x5f, 0x66, 0x6c, 0x61, 0x67
        /*0046*/ 	.byte	0x67, 0x65, 0x64, 0x2e, 0x68, 0x70, 0x70, 0x00
	.type		$str$26,@object
	.size		$str$26,($str$25 - $str$26)
$str$26:
        /*004e*/ 	.byte	0x2f, 0x74, 0x6d, 0x70, 0x2f, 0x63, 0x75, 0x74, 0x6c, 0x61, 0x73, 0x73, 0x5f, 0x73, 0x77, 0x65
        /*005e*/ 	.byte	0x65, 0x70, 0x5f, 0x73, 0x72, 0x63, 0x2f, 0x69, 0x6e, 0x63, 0x6c, 0x75, 0x64, 0x65, 0x2f, 0x63
        /*006e*/ 	.byte	0x75, 0x74, 0x65, 0x2f, 0x61, 0x74, 0x6f, 0x6d, 0x2f, 0x63, 0x6f, 0x70, 0x79, 0x5f, 0x74, 0x72
        /*007e*/ 	.byte	0x61, 0x69, 0x74, 0x73, 0x5f, 0x73, 0x6d, 0x31, 0x30, 0x30, 0x2e, 0x68, 0x70, 0x70, 0x00
	.type		$str$25,@object
	.size		$str$25,(__unnamed_1 - $str$25)
$str$25:
        /*008d*/ 	.byte	0x28, 0x28, 0x75, 0x69, 0x6e, 0x74, 0x33, 0x32, 0x5f, 0x74, 0x28, 0x74, 0x68, 0x72, 0x65, 0x61
        /*009d*/ 	.byte	0x64, 0x49, 0x64, 0x78, 0x2e, 0x78, 0x29, 0x20, 0x2f, 0x20, 0x33, 0x32, 0x29, 0x20, 0x25, 0x20
        /*00ad*/ 	.byte	0x34, 0x29, 0x20, 0x3d, 0x3d, 0x20, 0x28, 0x28, 0x28, 0x74, 0x6d, 0x65, 0x6d, 0x5f, 0x61, 0x64
        /*00bd*/ 	.byte	0x64, 0x72, 0x20, 0x3e, 0x3e, 0x20, 0x31, 0x36, 0x29, 0x20, 0x2f, 0x20, 0x33, 0x32, 0x29, 0x20
        /*00cd*/ 	.byte	0x25, 0x20, 0x34, 0x29, 0x00
	.type		__unnamed_1,@object
	.size		__unnamed_1,(__unnamed_2 - __unnamed_1)
__unnamed_1:
        /*00d2*/ 	.byte	0x61, 0x75, 0x74, 0x6f, 0x20, 0x63, 0x75, 0x74, 0x65, 0x3a, 0x3a, 0x61, 0x73, 0x5f, 0x70, 0x6f
        /* <DEDUP_REMOVED lines=24> */
        /*0262*/ 	.byte	0x43, 0x3c, 0x38, 0x31, 0x39, 0x32, 0x3e, 0x3e, 0x3e, 0x3e, 0x5d, 0x00
	.type		__unnamed_2,@object
	.size		__unnamed_2,(.L_2 - __unnamed_2)
__unnamed_2:
        /* <DEDUP_REMOVED lines=42> */
        /*050e*/ 	.byte	0x3e, 0x3e, 0x3e, 0x3e, 0x5d, 0x00
.L_2:


//--------------------- .nv.shared._ZN7cutlass13device_kernelINS_4gemm6kernel13GemmUniversalIN4cute5tupleIJiiiiEEENS1_10collective13CollectiveMmaINS1_35MainloopSm100TmaUmmaWarpSpecializedILi2ELi2ELi4ENS5_IJNS4_1CILi1EEESB_SB_EEEEENS5_IJNSA_ILi128EEENSA_ILi64EEESE_EEENS_12float_e4m3_tENS5_IJlSB_lEEESH_SI_NS4_8TiledMMAINS4_8MMA_AtomIJNS4_10MMA_TraitsINS4_19SM100_MMA_F8F6F4_SSEJSH_SH_fSE_SF_NS4_17integral_constantINS4_4UMMA5MajorELSP_0EEESQ_NSN_INSO_7ScaleInELSR_0EEESS_EEEEEENS4_6LayoutISC_NS5_IJNSA_ILi0EEESW_SW_EEEEENS5_IJNS4_10UnderscoreESZ_SZ_EEEEENS4_13SM90_TMA_LOADENS4_14ComposedLayoutINS4_7SwizzleILi3ELi4ELi3EEENS4_18smem_ptr_flag_bitsILi8EEENSV_INS5_IJNSA_ILi8EEESE_EEENS5_IJSE_SB_EEEEEEEvNS4_8identityES12_S1C_vS1D_EENS_8epilogue10collective18CollectiveEpilogueINS1F_23Sm100TmaWarpSpecializedILi1ELi1ELi64ELb0ELb0EEEJSG_NS5_IJNSV_ISE_SB_EENSV_ISF_SB_EEEEESH_SI_SH_SI_NS1F_6fusion15FusionCallbacksIS1J_NS1N_17LinearCombinationISH_fSH_fLNS_15FloatRoundStyleE2EEESG_S1M_JEEENS4_5SM1004TMEM4LOAD26SM100_TMEM_LOAD_32dp32b64xES12_NS13_INS14_ILi2ELi4ELi3EEES17_NSV_INS5_IJS18_SF_EEENS5_IJSF_SB_EEEEEEENS4_39AutoVectorizingCopyWithAssumedAlignmentILi128EEENS4_14SM90_TMA_STOREES21_S23_S23_EEEvvEEEEvNT_6ParamsE --------------------------
	.section	.nv.shared._ZN7cutlass13device_kernelINS_4gemm6kernel13GemmUniversalIN4cute5tupleIJiiiiEEENS1_10collective13CollectiveMmaINS1_35MainloopSm100TmaUmmaWarpSpecializedILi2ELi2ELi4ENS5_IJNS4_1CILi1EEESB_SB_EEEEENS5_IJNSA_ILi128EEENSA_ILi64EEESE_EEENS_12float_e4m3_tENS5_IJlSB_lEEESH_SI_NS4_8TiledMMAINS4_8MMA_AtomIJNS4_10MMA_TraitsINS4_19SM100_MMA_F8F6F4_SSEJSH_SH_fSE_SF_NS4_17integral_constantINS4_4UMMA5MajorELSP_0EEESQ_NSN_INSO_7ScaleInELSR_0EEESS_EEEEEENS4_6LayoutISC_NS5_IJNSA_ILi0EEESW_SW_EEEEENS5_IJNS4_10UnderscoreESZ_SZ_EEEEENS4_13SM90_TMA_LOADENS4_14ComposedLayoutINS4_7SwizzleILi3ELi4ELi3EEENS4_18smem_ptr_flag_bitsILi8EEENSV_INS5_IJNSA_ILi8EEESE_EEENS5_IJSE_SB_EEEEEEEvNS4_8identityES12_S1C_vS1D_EENS_8epilogue10collective18CollectiveEpilogueINS1F_23Sm100TmaWarpSpecializedILi1ELi1ELi64ELb0ELb0EEEJSG_NS5_IJNSV_ISE_SB_EENSV_ISF_SB_EEEEESH_SI_SH_SI_NS1F_6fusion15FusionCallbacksIS1J_NS1N_17LinearCombinationISH_fSH_fLNS_15FloatRoundStyleE2EEESG_S1M_JEEENS4_5SM1004TMEM4LOAD26SM100_TMEM_LOAD_32dp32b64xES12_NS13_INS14_ILi2ELi4ELi3EEES17_NSV_INS5_IJS18_SF_EEENS5_IJSF_SB_EEEEEEENS4_39AutoVectorizingCopyWithAssumedAlignmentILi128EEENS4_14SM90_TMA_STOREES21_S23_S23_EEEvvEEEEvNT_6ParamsE,"aw",@nobits
	.sectionflags	@""
	.align	16
	.zero		1024


//--------------------- .nv.shared.reserved.0     --------------------------
	.section	.nv.shared.reserved.0,"aw",@nobits
	.weak		__nv_reservedSMEM_offset_0_alias
	.size		__nv_reservedSMEM_offset_0_alias, 0, 64
	.other		__nv_reservedSMEM_offset_0_alias,@"STO_CUDA_RESERVED_SHARED STV_DEFAULT"
__nv_reservedSMEM_offset_0_alias:
	.zero		0
.nv.shared.reserved.0:
	.zero		64
	.weak		__nv_reservedSMEM_tcgen05_partition
	.type		__nv_reservedSMEM_tcgen05_partition,@object
	.size		__nv_reservedSMEM_tcgen05_partition,(.L_0 - __nv_reservedSMEM_tcgen05_partition)
__nv_reservedSMEM_tcgen05_partition:
	.zero		32
.L_0:


//--------------------- .nv.global                --------------------------
	.section	.nv.global,"aw",@nobits
.nv.global:
	.type		_ZN40_INTERNAL_53445084_4_k_cu_b8c5a555_327874cute1_E,@object
	.size		_ZN40_INTERNAL_53445084_4_k_cu_b8c5a555_327874cute1_E,(_ZN40_INTERNAL_53445084_4_k_cu_b8c5a555_327874cuda3std3__45__cpo6cbeginE - _ZN40_INTERNAL_53445084_4_k_cu_b8c5a555_327874cute1_E)
_ZN40_INTERNAL_53445084_4_k_cu_b8c5a555_327874cute1_E:
	.zero		1
	.type		_ZN40_INTERNAL_53445084_4_k_cu_b8c5a555_327874cuda3std3__45__cpo6cbeginE,@object
	.size		_ZN40_INTERNAL_53445084_4_k_cu_b8c5a555_327874cuda3std3__45__cpo6cbeginE,(_ZN40_INTERNAL_53445084_4_k_cu_b8c5a555_327874cuda3std3__48in_placeE - _ZN40_INTERNAL_53445084_4_k_cu_b8c5a555_327874cuda3std3__45__cpo6cbeginE)
_ZN40_INTERNAL_53445084_4_k_cu_b8c5a555_327874cuda3std3__45__cpo6cbeginE:
	.zero		1
	.type		_ZN40_INTERNAL_53445084_4_k_cu_b8c5a555_327874cuda3std3__48in_placeE,@object
	.size		_ZN40_INTERNAL_53445084_4_k_cu_b8c5a555_327874cuda3std3__48in_placeE,(_ZN40_INTERNAL_53445084_4_k_cu_b8c5a555_327874cuda3std6ranges3__45__cpo9iter_moveE - _ZN40_INTERNAL_53445084_4_k_cu_b8c5a555_327874cuda3std3__48in_placeE)
_ZN40_INTERNAL_53445084_4_k_cu_b8c5a555_327874cuda3std3__48in_placeE:
	.zero		1
	.type		_ZN40_INTERNAL_53445084_4_k_cu_b8c5a555_327874cuda3std6ranges3__45__cpo9iter_moveE,@object
	.size		_ZN40_INTERNAL_53445084_4_k_cu_b8c5a555_327874cuda3std6ranges3__45__cpo9iter_moveE,(_ZN40_INTERNAL_53445084_4_k_cu_b8c5a555_327874cuda3std3__45__cpo5beginE - _ZN40_INTERNAL_53445084_4_k_cu_b8c5a555_327874cuda3std6ranges3__45__cpo9iter_moveE)
_ZN40_INTERNAL_53445084_4_k_cu_b8c5a555_327874cuda3std6ranges3__45__cpo9iter_moveE:
	.zero		1
	.type		_ZN40_INTERNAL_53445084_4_k_cu_b8c5a555_327874cuda3std3__45__cpo5beginE,@object
	.size		_ZN40_INTERNAL_53445084_4_k_cu_b8c5a555_327874cuda3std3__45__cpo5beginE,(_ZN40_INTERNAL_53445084_4_k_cu_b8c5a555_327874cuda3std3__442_GLOBAL__N__53445084_4_k_cu_b8c5a555_327876ignoreE - _ZN40_INTERNAL_53445084_4_k_cu_b8c5a555_327874cuda3std3__45__cpo5beginE)
_ZN40_INTERNAL_53445084_4_k_cu_b8c5a555_327874cuda3std3__45__cpo5beginE:
	.zero		1
	.type		_ZN40_INTERNAL_53445084_4_k_cu_b8c5a555_327874cuda3std3__442_GLOBAL__N__53445084_4_k_cu_b8c5a555_327876ignoreE,@object
	.size		_ZN40_INTERNAL_53445084_4_k_cu_b8c5a555_327874cuda3std3__442_GLOBAL__N__53445084_4_k_cu_b8c5a555_327876ignoreE,(_ZN40_INTERNAL_53445084_4_k_cu_b8c5a555_327874cute7productE - _ZN40_INTERNAL_53445084_4_k_cu_b8c5a555_327874cuda3std3__442_GLOBAL__N__53445084_4_k_cu_b8c5a555_327876ignoreE)
_ZN40_INTERNAL_53445084_4_k_cu_b8c5a555_327874cuda3std3__442_GLOBAL__N__53445084_4_k_cu_b8c5a555_327876ignoreE:
	.zero		1
	.type		_ZN40_INTERNAL_53445084_4_k_cu_b8c5a555_327874cute7productE,@object
	.size		_ZN40_INTERNAL_53445084_4_k_cu_b8c5a555_327874cute7productE,(_ZN40_INTERNAL_53445084_4_k_cu_b8c5a555_327874cuda3std3__45__cpo3endE - _ZN40_INTERNAL_53445084_4_k_cu_b8c5a555_327874cute7productE)
_ZN40_INTERNAL_53445084_4_k_cu_b8c5a555_327874cute7productE:
	.zero		1
	.type		_ZN40_INTERNAL_53445084_4_k_cu_b8c5a555_327874cuda3std3__45__cpo3endE,@object
	.size		_ZN40_INTERNAL_53445084_4_k_cu_b8c5a555_327874cuda3std3__45__cpo3endE,(_ZN40_INTERNAL_53445084_4_k_cu_b8c5a555_327874cuda3std3__419piecewise_constructE - _ZN40_INTERNAL_53445084_4_k_cu_b8c5a555_327874cuda3std3__45__cpo3endE)
_ZN40_INTERNAL_53445084_4_k_cu_b8c5a555_327874cuda3std3__45__cpo3endE:
	.zero		1
	.type		_ZN40_INTERNAL_53445084_4_k_cu_b8c5a555_327874cuda3std3__419piecewise_constructE,@object
	.size		_ZN40_INTERNAL_53445084_4_k_cu_b8c5a555_327874cuda3std3__419piecewise_constructE,(_ZN40_INTERNAL_53445084_4_k_cu_b8c5a555_327874cuda3std3__45__cpo4cendE - _ZN40_INTERNAL_53445084_4_k_cu_b8c5a555_327874cuda3std3__419piecewise_constructE)
_ZN40_INTERNAL_53445084_4_k_cu_b8c5a555_327874cuda3std3__419piecewise_constructE:
	.zero		1
	.type		_ZN40_INTERNAL_53445084_4_k_cu_b8c5a555_327874cuda3std3__45__cpo4cendE,@object
	.size		_ZN40_INTERNAL_53445084_4_k_cu_b8c5a555_327874cuda3std3__45__cpo4cendE,(_ZN40_INTERNAL_53445084_4_k_cu_b8c5a555_327874cuda3std6ranges3__45__cpo4swapE - _ZN40_INTERNAL_53445084_4_k_cu_b8c5a555_327874cuda3std3__45__cpo4cendE)
_ZN40_INTERNAL_53445084_4_k_cu_b8c5a555_327874cuda3std3__45__cpo4cendE:
	.zero		1
	.type		_ZN40_INTERNAL_53445084_4_k_cu_b8c5a555_327874cuda3std6ranges3__45__cpo4swapE,@object
	.size		_ZN40_INTERNAL_53445084_4_k_cu_b8c5a555_327874cuda3std6ranges3__45__cpo4swapE,(.L_10 - _ZN40_INTERNAL_53445084_4_k_cu_b8c5a555_327874cuda3std6ranges3__45__cpo4swapE)
_ZN40_INTERNAL_53445084_4_k_cu_b8c5a555_327874cuda3std6ranges3__45__cpo4swapE:
	.zero		1
.L_10:


//--------------------- .nv.constant0._ZN7cutlass13device_kernelINS_4gemm6kernel13GemmUniversalIN4cute5tupleIJiiiiEEENS1_10collective13CollectiveMmaINS1_35MainloopSm100TmaUmmaWarpSpecializedILi2ELi2ELi4ENS5_IJNS4_1CILi1EEESB_SB_EEEEENS5_IJNSA_ILi128EEENSA_ILi64EEESE_EEENS_12float_e4m3_tENS5_IJlSB_lEEESH_SI_NS4_8TiledMMAINS4_8MMA_AtomIJNS4_10MMA_TraitsINS4_19SM100_MMA_F8F6F4_SSEJSH_SH_fSE_SF_NS4_17integral_constantINS4_4UMMA5MajorELSP_0EEESQ_NSN_INSO_7ScaleInELSR_0EEESS_EEEEEENS4_6LayoutISC_NS5_IJNSA_ILi0EEESW_SW_EEEEENS5_IJNS4_10UnderscoreESZ_SZ_EEEEENS4_13SM90_TMA_LOADENS4_14ComposedLayoutINS4_7SwizzleILi3ELi4ELi3EEENS4_18smem_ptr_flag_bitsILi8EEENSV_INS5_IJNSA_ILi8EEESE_EEENS5_IJSE_SB_EEEEEEEvNS4_8identityES12_S1C_vS1D_EENS_8epilogue10collective18CollectiveEpilogueINS1F_23Sm100TmaWarpSpecializedILi1ELi1ELi64ELb0ELb0EEEJSG_NS5_IJNSV_ISE_SB_EENSV_ISF_SB_EEEEESH_SI_SH_SI_NS1F_6fusion15FusionCallbacksIS1J_NS1N_17LinearCombinationISH_fSH_fLNS_15FloatRoundStyleE2EEESG_S1M_JEEENS4_5SM1004TMEM4LOAD26SM100_TMEM_LOAD_32dp32b64xES12_NS13_INS14_ILi2ELi4ELi3EEES17_NSV_INS5_IJS18_SF_EEENS5_IJSF_SB_EEEEEEENS4_39AutoVectorizingCopyWithAssumedAlignmentILi128EEENS4_14SM90_TMA_STOREES21_S23_S23_EEEvvEEEEvNT_6ParamsE --------------------------
	.section	.nv.constant0._ZN7cutlass13device_kernelINS_4gemm6kernel13GemmUniversalIN4cute5tupleIJiiiiEEENS1_10collective13CollectiveMmaINS1_35MainloopSm100TmaUmmaWarpSpecializedILi2ELi2ELi4ENS5_IJNS4_1CILi1EEESB_SB_EEEEENS5_IJNSA_ILi128EEENSA_ILi64EEESE_EEENS_12float_e4m3_tENS5_IJlSB_lEEESH_SI_NS4_8TiledMMAINS4_8MMA_AtomIJNS4_10MMA_TraitsINS4_19SM100_MMA_F8F6F4_SSEJSH_SH_fSE_SF_NS4_17integral_constantINS4_4UMMA5MajorELSP_0EEESQ_NSN_INSO_7ScaleInELSR_0EEESS_EEEEEENS4_6LayoutISC_NS5_IJNSA_ILi0EEESW_SW_EEEEENS5_IJNS4_10UnderscoreESZ_SZ_EEEEENS4_13SM90_TMA_LOADENS4_14ComposedLayoutINS4_7SwizzleILi3ELi4ELi3EEENS4_18smem_ptr_flag_bitsILi8EEENSV_INS5_IJNSA_ILi8EEESE_EEENS5_IJSE_SB_EEEEEEEvNS4_8identityES12_S1C_vS1D_EENS_8epilogue10collective18CollectiveEpilogueINS1F_23Sm100TmaWarpSpecializedILi1ELi1ELi64ELb0ELb0EEEJSG_NS5_IJNSV_ISE_SB_EENSV_ISF_SB_EEEEESH_SI_SH_SI_NS1F_6fusion15FusionCallbacksIS1J_NS1N_17LinearCombinationISH_fSH_fLNS_15FloatRoundStyleE2EEESG_S1M_JEEENS4_5SM1004TMEM4LOAD26SM100_TMEM_LOAD_32dp32b64xES12_NS13_INS14_ILi2ELi4ELi3EEES17_NSV_INS5_IJS18_SF_EEENS5_IJSF_SB_EEEEEEENS4_39AutoVectorizingCopyWithAssumedAlignmentILi128EEENS4_14SM90_TMA_STOREES21_S23_S23_EEEvvEEEEvNT_6ParamsE,"a",@progbits
	.sectionflags	@""
	.align	4
.nv.constant0._ZN7cutlass13device_kernelINS_4gemm6kernel13GemmUniversalIN4cute5tupleIJiiiiEEENS1_10collective13CollectiveMmaINS1_35MainloopSm100TmaUmmaWarpSpecializedILi2ELi2ELi4ENS5_IJNS4_1CILi1EEESB_SB_EEEEENS5_IJNSA_ILi128EEENSA_ILi64EEESE_EEENS_12float_e4m3_tENS5_IJlSB_lEEESH_SI_NS4_8TiledMMAINS4_8MMA_AtomIJNS4_10MMA_TraitsINS4_19SM100_MMA_F8F6F4_SSEJSH_SH_fSE_SF_NS4_17integral_constantINS4_4UMMA5MajorELSP_0EEESQ_NSN_INSO_7ScaleInELSR_0EEESS_EEEEEENS4_6LayoutISC_NS5_IJNSA_ILi0EEESW_SW_EEEEENS5_IJNS4_10UnderscoreESZ_SZ_EEEEENS4_13SM90_TMA_LOADENS4_14ComposedLayoutINS4_7SwizzleILi3ELi4ELi3EEENS4_18smem_ptr_flag_bitsILi8EEENSV_INS5_IJNSA_ILi8EEESE_EEENS5_IJSE_SB_EEEEEEEvNS4_8identityES12_S1C_vS1D_EENS_8epilogue10collective18CollectiveEpilogueINS1F_23Sm100TmaWarpSpecializedILi1ELi1ELi64ELb0ELb0EEEJSG_NS5_IJNSV_ISE_SB_EENSV_ISF_SB_EEEEESH_SI_SH_SI_NS1F_6fusion15FusionCallbacksIS1J_NS1N_17LinearCombinationISH_fSH_fLNS_15FloatRoundStyleE2EEESG_S1M_JEEENS4_5SM1004TMEM4LOAD26SM100_TMEM_LOAD_32dp32b64xES12_NS13_INS14_ILi2ELi4ELi3EEES17_NSV_INS5_IJS18_SF_EEENS5_IJSF_SB_EEEEEEENS4_39AutoVectorizingCopyWithAssumedAlignmentILi128EEENS4_14SM90_TMA_STOREES21_S23_S23_EEEvvEEEEvNT_6ParamsE:
	.zero		2944


//--------------------- SYMBOLS --------------------------

	.type		.nv.reservedSmem.offset0,@object
	.size		.nv.reservedSmem.offset0,0x4
	.type		.nv.reservedSmem.cap,@object
	.size		.nv.reservedSmem.cap,0x4
	.type		__assertfail,@function
